// auto-generated by cutlass_sweep.gemm — config: {"arch": "sm_90", "cluster_m": 1, "cluster_n": 1, "dtype": "bf16", "dtype_b": "e4m3", "layout": "nt", "stages": 0, "tile_k": 128, "tile_m": 64, "tile_n": 64}
#include "cutlass/cutlass.h"
#include "cutlass/gemm/collective/collective_builder.hpp"
#include "cutlass/gemm/device/gemm_universal_adapter.h"
#include "cutlass/gemm/kernel/gemm_universal.hpp"
#include "cutlass/epilogue/collective/collective_builder.hpp"

using ElemA = cutlass::bfloat16_t;
using ElemB = cutlass::float_e4m3_t;
using ElemCD = cutlass::bfloat16_t;
using Acc  = float;
using TileShape    = cute::Shape<cute::_64, cute::_64, cute::_128>;
using ClusterShape = cute::Shape<cute::_1, cute::_1, cute::_1>;

using CollectiveEpilogue = typename cutlass::epilogue::collective::CollectiveBuilder<
    cutlass::arch::Sm90, cutlass::arch::OpClassTensorOp,
    TileShape, ClusterShape,
    cutlass::epilogue::collective::EpilogueTileAuto,
    Acc, Acc,
    ElemCD, cutlass::layout::RowMajor, 128 / cutlass::sizeof_bits<ElemCD>::value,
    ElemCD, cutlass::layout::RowMajor, 128 / cutlass::sizeof_bits<ElemCD>::value,
    cutlass::epilogue::collective::EpilogueScheduleAuto
  >::CollectiveOp;

using CollectiveMainloop = typename cutlass::gemm::collective::CollectiveBuilder<
    cutlass::arch::Sm90, cutlass::arch::OpClassTensorOp,
    ElemA, cutlass::layout::RowMajor, 128 / cutlass::sizeof_bits<ElemA>::value,
    ElemB, cutlass::layout::ColumnMajor, 128 / cutlass::sizeof_bits<ElemB>::value,
    Acc,
    TileShape, ClusterShape,
    cutlass::gemm::collective::StageCountAutoCarveout<static_cast<int>(sizeof(typename CollectiveEpilogue::SharedStorage))>,
    cutlass::gemm::collective::KernelScheduleAuto
  >::CollectiveOp;

using GemmKernel = cutlass::gemm::kernel::GemmUniversal<
    cute::Shape<int,int,int,int>,
    CollectiveMainloop,
    CollectiveEpilogue
>;
using Gemm = cutlass::gemm::device::GemmUniversalAdapter<GemmKernel>;

// Force the device kernel symbol into the cubin without needing a host main.
auto* _anchor = &cutlass::device_kernel<GemmKernel>;


// ===== COMPILED SASS (sm_90a) =====

	.target	sm_90a

	.elftype	@"ET_EXEC"


//--------------------- .note.nv.tkinfo           --------------------------
	.section	.note.nv.tkinfo,"",@"SHT_NOTE"
	.sectionflags	@"SHF_NOTE_NV_TKINFO"
	.tkinfo
        /*0018*/ 	.word	0x00000002
        /*0030*/ 	.string	""
        /*0030*/ 	.string	"ptxas"
        /*0030*/ 	.string	"Cuda compilation tools, release 13.0, V13.0.88"
        /*0030*/ 	.string	"Build cuda_13.0.r13.0/compiler.36424714_0"
        /*0030*/ 	.string	"-arch sm_90a -m 64 "



//--------------------- .note.nv.cuinfo           --------------------------
	.section	.note.nv.cuinfo,"",@"SHT_NOTE"
	.sectionflags	@"SHF_NOTE_NV_CUINFO"
        /*0018*/ 	.short	0x0002
        /*001a*/ 	.short	0x005a
        /*001c*/ 	.short	0x0082
	.zero		2


//--------------------- .nv.info                  --------------------------
	.section	.nv.info,"",@"SHT_CUDA_INFO"
	.align	4


	//----- nvinfo : EIATTR_REGCOUNT
	.align		4
        /*0000*/ 	.byte	0x04, 0x2f
        /*0002*/ 	.short	(.L_16 - .L_15)
	.align		4
.L_15:
        /*0004*/ 	.word	index@(_ZN7cutlass13device_kernelINS_4gemm6kernel13GemmUniversalIN4cute5tupleIJiiiiEEENS1_10collective13CollectiveMmaINS1_49MainloopSm90TmaGmmaRmemAWarpSpecializedMixedInputILi9ENS5_IJNS4_1CILi1EEESB_SB_EEENS1_32KernelTmaWarpSpecializedPingpongEEENS5_IJNSA_ILi64EEESF_NSA_ILi128EEEEEENS_10bfloat16_tENS5_IJlSB_lEEENS5_IJNS_12float_e4m3_tEEEESJ_NS4_8TiledMMAINS4_8MMA_AtomIJNS4_4SM904GMMA27MMA_64x64x16_F32BF16BF16_RSILNSP_5MajorE0ELSR_0ELNSP_7ScaleInE1ELSS_1EEEEEENS4_6LayoutISC_NS5_IJNSA_ILi0EEESW_SW_EEEEENS5_IJNS4_10UnderscoreESZ_SZ_EEEEENS4_13SM90_TMA_LOADENS4_14ComposedLayoutINS4_7SwizzleILi3ELi4ELi3EEENS4_18smem_ptr_flag_bitsILi16EEENSV_INS5_IJNSA_ILi8EEESF_EEENS5_IJSF_SB_EEEEEEEvNS4_8identityES12_NS13_IS15_NS16_ILi8EEENSV_INS5_IJS18_SG_EEENS5_IJSG_SB_EEEEEEENS4_9Copy_AtomIJNS4_39AutoVectorizingCopyWithAssumedAlignmentILi128EEESK_EEES1D_EENS_8epilogue10collective6detail29Sm90TmaWarpSpecializedAdapterINS1P_15DefaultEpilogueISI_SJ_SJ_NS1O_6thread17LinearCombinationISI_Li1EffLNS1T_9ScaleType4KindE0ELNS_15FloatRoundStyleE2ESI_EENS1_15EpilogueDefaultEEEEEvvEEEEvNT_6ParamsE)
        /*0008*/ 	.word	0x000000a8


	//----- nvinfo : EIATTR_FRAME_SIZE
	.align		4
.L_16:
        /*000c*/ 	.byte	0x04, 0x11
        /*000e*/ 	.short	(.L_18 - .L_17)
	.align		4
.L_17:
        /*0010*/ 	.word	index@(_ZN7cutlass13device_kernelINS_4gemm6kernel13GemmUniversalIN4cute5tupleIJiiiiEEENS1_10collective13CollectiveMmaINS1_49MainloopSm90TmaGmmaRmemAWarpSpecializedMixedInputILi9ENS5_IJNS4_1CILi1EEESB_SB_EEENS1_32KernelTmaWarpSpecializedPingpongEEENS5_IJNSA_ILi64EEESF_NSA_ILi128EEEEEENS_10bfloat16_tENS5_IJlSB_lEEENS5_IJNS_12float_e4m3_tEEEESJ_NS4_8TiledMMAINS4_8MMA_AtomIJNS4_4SM904GMMA27MMA_64x64x16_F32BF16BF16_RSILNSP_5MajorE0ELSR_0ELNSP_7ScaleInE1ELSS_1EEEEEENS4_6LayoutISC_NS5_IJNSA_ILi0EEESW_SW_EEEEENS5_IJNS4_10UnderscoreESZ_SZ_EEEEENS4_13SM90_TMA_LOADENS4_14ComposedLayoutINS4_7SwizzleILi3ELi4ELi3EEENS4_18smem_ptr_flag_bitsILi16EEENSV_INS5_IJNSA_ILi8EEESF_EEENS5_IJSF_SB_EEEEEEEvNS4_8identityES12_NS13_IS15_NS16_ILi8EEENSV_INS5_IJS18_SG_EEENS5_IJSG_SB_EEEEEEENS4_9Copy_AtomIJNS4_39AutoVectorizingCopyWithAssumedAlignmentILi128EEESK_EEES1D_EENS_8epilogue10collective6detail29Sm90TmaWarpSpecializedAdapterINS1P_15DefaultEpilogueISI_SJ_SJ_NS1O_6thread17LinearCombinationISI_Li1EffLNS1T_9ScaleType4KindE0ELNS_15FloatRoundStyleE2ESI_EENS1_15EpilogueDefaultEEEEEvvEEEEvNT_6ParamsE)
        /*0014*/ 	.word	0x00000000


	//----- nvinfo : EIATTR_MIN_STACK_SIZE
	.align		4
.L_18:
        /*0018*/ 	.byte	0x04, 0x12
        /*001a*/ 	.short	(.L_20 - .L_19)
	.align		4
.L_19:
        /*001c*/ 	.word	index@(_ZN7cutlass13device_kernelINS_4gemm6kernel13GemmUniversalIN4cute5tupleIJiiiiEEENS1_10collective13CollectiveMmaINS1_49MainloopSm90TmaGmmaRmemAWarpSpecializedMixedInputILi9ENS5_IJNS4_1CILi1EEESB_SB_EEENS1_32KernelTmaWarpSpecializedPingpongEEENS5_IJNSA_ILi64EEESF_NSA_ILi128EEEEEENS_10bfloat16_tENS5_IJlSB_lEEENS5_IJNS_12float_e4m3_tEEEESJ_NS4_8TiledMMAINS4_8MMA_AtomIJNS4_4SM904GMMA27MMA_64x64x16_F32BF16BF16_RSILNSP_5MajorE0ELSR_0ELNSP_7ScaleInE1ELSS_1EEEEEENS4_6LayoutISC_NS5_IJNSA_ILi0EEESW_SW_EEEEENS5_IJNS4_10UnderscoreESZ_SZ_EEEEENS4_13SM90_TMA_LOADENS4_14ComposedLayoutINS4_7SwizzleILi3ELi4ELi3EEENS4_18smem_ptr_flag_bitsILi16EEENSV_INS5_IJNSA_ILi8EEESF_EEENS5_IJSF_SB_EEEEEEEvNS4_8identityES12_NS13_IS15_NS16_ILi8EEENSV_INS5_IJS18_SG_EEENS5_IJSG_SB_EEEEEEENS4_9Copy_AtomIJNS4_39AutoVectorizingCopyWithAssumedAlignmentILi128EEESK_EEES1D_EENS_8epilogue10collective6detail29Sm90TmaWarpSpecializedAdapterINS1P_15DefaultEpilogueISI_SJ_SJ_NS1O_6thread17LinearCombinationISI_Li1EffLNS1T_9ScaleType4KindE0ELNS_15FloatRoundStyleE2ESI_EENS1_15EpilogueDefaultEEEEEvvEEEEvNT_6ParamsE)
        /*0020*/ 	.word	0x00000000
.L_20:


//--------------------- .nv.compat                --------------------------
	.section	.nv.compat,"",@"SHT_CUDA_COMPAT_INFO"
	.align	4
        /*0000*/ 	.byte	0x02, 0x09, 0x01, 0x00, 0x02, 0x02, 0x04, 0x00, 0x02, 0x05, 0x05, 0x00, 0x03, 0x07, 0x01, 0x01
        /*0010*/ 	.byte	0x02, 0x03, 0x01, 0x00, 0x02, 0x06, 0x01, 0x00, 0x04, 0x0b, 0x08, 0x00, 0x00, 0x00, 0x00, 0x00
        /*0020*/ 	.byte	0x00, 0x00, 0x00, 0x00


//--------------------- .nv.info._ZN7cutlass13device_kernelINS_4gemm6kernel13GemmUniversalIN4cute5tupleIJiiiiEEENS1_10collective13CollectiveMmaINS1_49MainloopSm90TmaGmmaRmemAWarpSpecializedMixedInputILi9ENS5_IJNS4_1CILi1EEESB_SB_EEENS1_32KernelTmaWarpSpecializedPingpongEEENS5_IJNSA_ILi64EEESF_NSA_ILi128EEEEEENS_10bfloat16_tENS5_IJlSB_lEEENS5_IJNS_12float_e4m3_tEEEESJ_NS4_8TiledMMAINS4_8MMA_AtomIJNS4_4SM904GMMA27MMA_64x64x16_F32BF16BF16_RSILNSP_5MajorE0ELSR_0ELNSP_7ScaleInE1ELSS_1EEEEEENS4_6LayoutISC_NS5_IJNSA_ILi0EEESW_SW_EEEEENS5_IJNS4_10UnderscoreESZ_SZ_EEEEENS4_13SM90_TMA_LOADENS4_14ComposedLayoutINS4_7SwizzleILi3ELi4ELi3EEENS4_18smem_ptr_flag_bitsILi16EEENSV_INS5_IJNSA_ILi8EEESF_EEENS5_IJSF_SB_EEEEEEEvNS4_8identityES12_NS13_IS15_NS16_ILi8EEENSV_INS5_IJS18_SG_EEENS5_IJSG_SB_EEEEEEENS4_9Copy_AtomIJNS4_39AutoVectorizingCopyWithAssumedAlignmentILi128EEESK_EEES1D_EENS_8epilogue10collective6detail29Sm90TmaWarpSpecializedAdapterINS1P_15DefaultEpilogueISI_SJ_SJ_NS1O_6thread17LinearCombinationISI_Li1EffLNS1T_9ScaleType4KindE0ELNS_15FloatRoundStyleE2ESI_EENS1_15EpilogueDefaultEEEEEvvEEEEvNT_6ParamsE --------------------------
	.section	.nv.info._ZN7cutlass13device_kernelINS_4gemm6kernel13GemmUniversalIN4cute5tupleIJiiiiEEENS1_10collective13CollectiveMmaINS1_49MainloopSm90TmaGmmaRmemAWarpSpecializedMixedInputILi9ENS5_IJNS4_1CILi1EEESB_SB_EEENS1_32KernelTmaWarpSpecializedPingpongEEENS5_IJNSA_ILi64EEESF_NSA_ILi128EEEEEENS_10bfloat16_tENS5_IJlSB_lEEENS5_IJNS_12float_e4m3_tEEEESJ_NS4_8TiledMMAINS4_8MMA_AtomIJNS4_4SM904GMMA27MMA_64x64x16_F32BF16BF16_RSILNSP_5MajorE0ELSR_0ELNSP_7ScaleInE1ELSS_1EEEEEENS4_6LayoutISC_NS5_IJNSA_ILi0EEESW_SW_EEEEENS5_IJNS4_10UnderscoreESZ_SZ_EEEEENS4_13SM90_TMA_LOADENS4_14ComposedLayoutINS4_7SwizzleILi3ELi4ELi3EEENS4_18smem_ptr_flag_bitsILi16EEENSV_INS5_IJNSA_ILi8EEESF_EEENS5_IJSF_SB_EEEEEEEvNS4_8identityES12_NS13_IS15_NS16_ILi8EEENSV_INS5_IJS18_SG_EEENS5_IJSG_SB_EEEEEEENS4_9Copy_AtomIJNS4_39AutoVectorizingCopyWithAssumedAlignmentILi128EEESK_EEES1D_EENS_8epilogue10collective6detail29Sm90TmaWarpSpecializedAdapterINS1P_15DefaultEpilogueISI_SJ_SJ_NS1O_6thread17LinearCombinationISI_Li1EffLNS1T_9ScaleType4KindE0ELNS_15FloatRoundStyleE2ESI_EENS1_15EpilogueDefaultEEEEEvvEEEEvNT_6ParamsE,"",@"SHT_CUDA_INFO"
	.sectionflags	@""
	.align	4


	//----- nvinfo : EIATTR_CUDA_API_VERSION
	.align		4
        /*0000*/ 	.byte	0x04, 0x37
        /*0002*/ 	.short	(.L_22 - .L_21)
.L_21:
        /*0004*/ 	.word	0x00000082


	//----- nvinfo : EIATTR_KPARAM_INFO
	.align		4
.L_22:
        /*0008*/ 	.byte	0x04, 0x17
        /*000a*/ 	.short	(.L_24 - .L_23)
.L_23:
        /*000c*/ 	.word	0x00000000
        /*0010*/ 	.short	0x0000
        /*0012*/ 	.short	0x0070
        /*0014*/ 	.byte	0x00, 0xf0, 0x01, 0x18


	//----- nvinfo : EIATTR_SPARSE_MMA_MASK
	.align		4
.L_24:
        /*0018*/ 	.byte	0x03, 0x50
        /*001a*/ 	.short	0x0000


	//----- nvinfo : EIATTR_MAXREG_COUNT
	.align		4
        /*001c*/ 	.byte	0x03, 0x1b
        /*001e*/ 	.short	0x00a8


	//----- nvinfo : EIATTR_NUM_BARRIERS
	.align		4
        /*0020*/ 	.byte	0x02, 0x4c
        /*0022*/ 	.byte	0x01
	.zero		1


	//----- nvinfo : EIATTR_EXTERNS
	.align		4
        /*0024*/ 	.byte	0x04, 0x0f
        /*0026*/ 	.short	(.L_26 - .L_25)


	//   ....[0]....
	.align		4
.L_25:
        /*0028*/ 	.word	index@(__assertfail)


	//----- nvinfo : EIATTR_MERCURY_ISA_VERSION
	.align		4
.L_26:
        /*002c*/ 	.byte	0x03, 0x5f
        /*002e*/ 	.short	0x0101


	//----- nvinfo : EIATTR_INT_WARP_WIDE_INSTR_OFFSETS
	.align		4
        /*0030*/ 	.byte	0x04, 0x31
        /*0032*/ 	.short	(.L_28 - .L_27)


	//   ....[0]....
.L_27:
        /*0034*/ 	.word	0x00000570


	//   ....[1]....
        /*0038*/ 	.word	0x00000580


	//   ....[2]....
        /*003c*/ 	.word	0x000005f0


	//   ....[3]....
        /*0040*/ 	.word	0x00000600


	//   ....[4]....
        /*0044*/ 	.word	0x00000610


	//   ....[5]....
        /*0048*/ 	.word	0x00000630


	//   ....[6]....
        /*004c*/ 	.word	0x00000690


	//   ....[7]....
        /*0050*/ 	.word	0x000006b0


	//----- nvinfo : EIATTR_COOP_GROUP_MASK_REGIDS
	.align		4
.L_28:
        /*0054*/ 	.byte	0x04, 0x29
        /*0056*/ 	.short	(.L_30 - .L_29)


	//   ....[0]....
.L_29:
        /*0058*/ 	.word	0xffffffff


	//   ....[1]....
        /*005c*/ 	.word	0xffffffff


	//   ....[2]....
        /*0060*/ 	.word	0xffffffff


	//   ....[3]....
        /*0064*/ 	.word	0xffffffff


	//   ....[4]....
        /*0068*/ 	.word	0xffffffff


	//   ....[5]....
        /*006c*/ 	.word	0xffffffff


	//   ....[6]....
        /*0070*/ 	.word	0x0500000f


	//----- nvinfo : EIATTR_COOP_GROUP_INSTR_OFFSETS
	.align		4
.L_30:
        /*0074*/ 	.byte	0x04, 0x28
        /*0076*/ 	.short	(.L_32 - .L_31)


	//   ....[0]....
.L_31:
        /*0078*/ 	.word	0x00000050


	//   ....[1]....
        /*007c*/ 	.word	0x00000080


	//   ....[2]....
        /*0080*/ 	.word	0x00000180


	//   ....[3]....
        /*0084*/ 	.word	0x00000460


	//   ....[4]....
        /*0088*/ 	.word	0x000004a0


	//   ....[5]....
        /*008c*/ 	.word	0x000004e0


	//   ....[6]....
        /*0090*/ 	.word	0x00008c60


	//----- nvinfo : EIATTR_REG_RECONFIG
	.align		4
.L_32:
        /*0094*/ 	.byte	0x01, 0x54
	.zero		2


	//----- nvinfo : EIATTR_SYSCALL_OFFSETS
	.align		4
        /*0098*/ 	.byte	0x04, 0x46
        /*009a*/ 	.short	(.L_34 - .L_33)


	//   ....[0]....
.L_33:
        /*009c*/ 	.word	0x00001870


	//   ....[1]....
        /*00a0*/ 	.word	0x000078f0


	//   ....[2]....
        /*00a4*/ 	.word	0x00007a20


	//----- nvinfo : EIATTR_MBARRIER_INSTR_OFFSETS
	.align		4
.L_34:
        /*00a8*/ 	.byte	0x04, 0x39
        /*00aa*/ 	.short	(.L_36 - .L_35)


	//   ....[0]....
.L_35:
        /*00ac*/ 	.word	0x00000320
        /*00b0*/ 	.word	0x000000ff
        /*00b4*/ 	.word	0x00000000
        /*00b8*/ 	.short	0x0100
        /*00ba*/ 	.byte	0x05
	.zero		1


	//   ....[1]....
        /*00bc*/ 	.word	0x00000330
        /*00c0*/ 	.word	0x000000ff
        /*00c4*/ 	.word	0x00000048
        /*00c8*/ 	.short	0x0100
        /*00ca*/ 	.byte	0x05
	.zero		1


	//   ....[2]....
        /*00cc*/ 	.word	0x00000340
        /*00d0*/ 	.word	0x000000ff
        /*00d4*/ 	.word	0x00000008
        /*00d8*/ 	.short	0x0100
        /*00da*/ 	.byte	0x05
	.zero		1


	//   ....[3]....
        /*00dc*/ 	.word	0x00000350
        /*00e0*/ 	.word	0x000000ff
        /*00e4*/ 	.word	0x00000050
        /*00e8*/ 	.short	0x0100
        /*00ea*/ 	.byte	0x05
	.zero		1


	//   ....[4]....
        /*00ec*/ 	.word	0x00000360
        /*00f0*/ 	.word	0x000000ff
        /*00f4*/ 	.word	0x00000010
        /*00f8*/ 	.short	0x0100
        /*00fa*/ 	.byte	0x05
	.zero		1


	//   ....[5]....
        /*00fc*/ 	.word	0x00000370
        /*0100*/ 	.word	0x000000ff
        /*0104*/ 	.word	0x00000058
        /*0108*/ 	.short	0x0100
        /*010a*/ 	.byte	0x05
	.zero		1


	//   ....[6]....
        /*010c*/ 	.word	0x00000380
        /*0110*/ 	.word	0x000000ff
        /*0114*/ 	.word	0x00000018
        /*0118*/ 	.short	0x0100
        /*011a*/ 	.byte	0x05
	.zero		1


	//   ....[7]....
        /*011c*/ 	.word	0x00000390
        /*0120*/ 	.word	0x000000ff
        /*0124*/ 	.word	0x00000060
        /*0128*/ 	.short	0x0100
        /*012a*/ 	.byte	0x05
	.zero		1


	//   ....[8]....
        /*012c*/ 	.word	0x000003a0
        /*0130*/ 	.word	0x000000ff
        /*0134*/ 	.word	0x00000020
        /*0138*/ 	.short	0x0100
        /*013a*/ 	.byte	0x05
	.zero		1


	//   ....[9]....
        /*013c*/ 	.word	0x000003b0
        /*0140*/ 	.word	0x000000ff
        /*0144*/ 	.word	0x00000068
        /*0148*/ 	.short	0x0100
        /*014a*/ 	.byte	0x05
	.zero		1


	//   ....[10]....
        /*014c*/ 	.word	0x000003c0
        /*0150*/ 	.word	0x000000ff
        /*0154*/ 	.word	0x00000028
        /*0158*/ 	.short	0x0100
        /*015a*/ 	.byte	0x05
	.zero		1


	//   ....[11]....
        /*015c*/ 	.word	0x000003d0
        /*0160*/ 	.word	0x000000ff
        /*0164*/ 	.word	0x00000070
        /*0168*/ 	.short	0x0100
        /*016a*/ 	.byte	0x05
	.zero		1


	//   ....[12]....
        /*016c*/ 	.word	0x000003e0
        /*0170*/ 	.word	0x000000ff
        /*0174*/ 	.word	0x00000030
        /*0178*/ 	.short	0x0100
        /*017a*/ 	.byte	0x05
	.zero		1


	//   ....[13]....
        /*017c*/ 	.word	0x000003f0
        /*0180*/ 	.word	0x000000ff
        /*0184*/ 	.word	0x00000078
        /*0188*/ 	.short	0x0100
        /*018a*/ 	.byte	0x05
	.zero		1


	//   ....[14]....
        /*018c*/ 	.word	0x00000400
        /*0190*/ 	.word	0x000000ff
        /*0194*/ 	.word	0x00000038
        /*0198*/ 	.short	0x0100
        /*019a*/ 	.byte	0x05
	.zero		1


	//   ....[15]....
        /*019c*/ 	.word	0x00000410
        /*01a0*/ 	.word	0x000000ff
        /*01a4*/ 	.word	0x00000080
        /*01a8*/ 	.short	0x0100
        /*01aa*/ 	.byte	0x05
	.zero		1


	//   ....[16]....
        /*01ac*/ 	.word	0x00000420
        /*01b0*/ 	.word	0x000000ff
        /*01b4*/ 	.word	0x00000040
        /*01b8*/ 	.short	0x0100
        /*01ba*/ 	.byte	0x05
	.zero		1


	//   ....[17]....
        /*01bc*/ 	.word	0x00000430
        /*01c0*/ 	.word	0x000000ff
        /*01c4*/ 	.word	0x00000088
        /*01c8*/ 	.short	0x0100
        /*01ca*/ 	.byte	0x05
	.zero		1


	//   ....[18]....
        /*01cc*/ 	.word	0x000006d0
        /*01d0*/ 	.word	0x000000ff
        /*01d4*/ 	.word	0x000000c0
        /*01d8*/ 	.short	0x0100
        /*01da*/ 	.byte	0x05
	.zero		1


	//   ....[19]....
        /*01dc*/ 	.word	0x000006e0
        /*01e0*/ 	.word	0x000000ff
        /*01e4*/ 	.word	0x000000c8
        /*01e8*/ 	.short	0x0100
        /*01ea*/ 	.byte	0x05
	.zero		1


	//   ....[20]....
        /*01ec*/ 	.word	0x00000720
        /*01f0*/ 	.word	0x000000ff
        /*01f4*/ 	.word	0x000000a0
        /*01f8*/ 	.short	0x0100
        /*01fa*/ 	.byte	0x0a
	.zero		1


	//   ....[21]....
        /*01fc*/ 	.word	0x00000740
        /*0200*/ 	.word	0x000000ff
        /*0204*/ 	.word	0x000000a8
        /*0208*/ 	.short	0x0100
        /*020a*/ 	.byte	0x0a
	.zero		1


	//   ....[22]....
        /*020c*/ 	.word	0x00000750
        /*0210*/ 	.word	0x000000ff
        /*0214*/ 	.word	0x000000b0
        /*0218*/ 	.short	0x0100
        /*021a*/ 	.byte	0x0a
	.zero		1


	//   ....[23]....
        /*021c*/ 	.word	0x00000760
        /*0220*/ 	.word	0x000000ff
        /*0224*/ 	.word	0x000000b8
        /*0228*/ 	.short	0x0100
        /*022a*/ 	.byte	0x0a
	.zero		1


	//   ....[24]....
        /*022c*/ 	.word	0x00001730
        /*0230*/ 	.word	0x000000ff
        /*0234*/ 	.word	0xfffffff8
        /*0238*/ 	.short	0x010a
        /*023a*/ 	.byte	0x2d
	.zero		1


	//   ....[25]....
        /*023c*/ 	.word	0x00001920
        /*0240*/ 	.word	0x00000003
        /*0244*/ 	.word	0x00000000
        /*0248*/ 	.short	0x010a
        /*024a*/ 	.byte	0x3f
	.zero		1


	//   ....[26]....
        /*024c*/ 	.word	0x00001960
        /*0250*/ 	.word	0x00000003
        /*0254*/ 	.word	0x00000000
        /*0258*/ 	.short	0x010a
        /*025a*/ 	.byte	0x3f
	.zero		1


	//   ....[27]....
        /*025c*/ 	.word	0x00001a60
        /*0260*/ 	.word	0x00000003
        /*0264*/ 	.word	0x00000000
        /*0268*/ 	.short	0x010a
        /*026a*/ 	.byte	0x3f
	.zero		1


	//   ....[28]....
        /*026c*/ 	.word	0x00002900
        /*0270*/ 	.word	0x00000003
        /*0274*/ 	.word	0x00000000
        /*0278*/ 	.short	0x010a
        /*027a*/ 	.byte	0x3f
	.zero		1


	//   ....[29]....
        /*027c*/ 	.word	0x00002e20
        /*0280*/ 	.word	0x0000000a
        /*0284*/ 	.word	0x00000000
        /*0288*/ 	.short	0x010a
        /*028a*/ 	.byte	0x3f
	.zero		1


	//   ....[30]....
        /*028c*/ 	.word	0x00003a10
        /*0290*/ 	.word	0x00000006
        /*0294*/ 	.word	0x00000000
        /*0298*/ 	.short	0x0101
        /*029a*/ 	.byte	0x3f
	.zero		1


	//   ....[31]....
        /*029c*/ 	.word	0x00003ab0
        /*02a0*/ 	.word	0x0000000a
        /*02a4*/ 	.word	0x00000000
        /*02a8*/ 	.short	0x010a
        /*02aa*/ 	.byte	0x3f
	.zero		1


	//   ....[32]....
        /*02ac*/ 	.word	0x00004af0
        /*02b0*/ 	.word	0x00000003
        /*02b4*/ 	.word	0x00000000
        /*02b8*/ 	.short	0x0101
        /*02ba*/ 	.byte	0x3f
	.zero		1


	//   ....[33]....
        /*02bc*/ 	.word	0x00004b30
        /*02c0*/ 	.word	0x00000000
        /*02c4*/ 	.word	0x00000000
        /*02c8*/ 	.short	0x0101
        /*02ca*/ 	.byte	0x31
	.zero		1


	//   ....[34]....
        /*02cc*/ 	.word	0x00004bf0
        /*02d0*/ 	.word	0x000000ff
        /*02d4*/ 	.word	0x00000000
        /*02d8*/ 	.short	0x0101
        /*02da*/ 	.byte	0x06
	.zero		1


	//   ....[35]....
        /*02dc*/ 	.word	0x00004c60
        /*02e0*/ 	.word	0x000000ff
        /*02e4*/ 	.word	0x00000008
        /*02e8*/ 	.short	0x010a
        /*02ea*/ 	.byte	0x2d
	.zero		1


	//   ....[36]....
        /*02ec*/ 	.word	0x00006fd0
        /*02f0*/ 	.word	0x00000000
        /*02f4*/ 	.word	0x00000000
        /*02f8*/ 	.short	0x0101
        /*02fa*/ 	.byte	0x31
	.zero		1


	//   ....[37]....
        /*02fc*/ 	.word	0x00007b10
        /*0300*/ 	.word	0x00000006
        /*0304*/ 	.word	0x00000048
        /*0308*/ 	.short	0x010a
        /*030a*/ 	.byte	0x3f
	.zero		1


	//   ....[38]....
        /*030c*/ 	.word	0x00007fc0
        /*0310*/ 	.word	0x0000001b
        /*0314*/ 	.word	0x000000c8
        /*0318*/ 	.short	0x0101
        /*031a*/ 	.byte	0x3f
	.zero		1


	//   ....[39]....
        /*031c*/ 	.word	0x000086f0
        /*0320*/ 	.word	0x00000005
        /*0324*/ 	.word	0x00000000
        /*0328*/ 	.short	0x010a
        /*032a*/ 	.byte	0x3f
	.zero		1


	//   ....[40]....
        /*032c*/ 	.word	0x00008770
        /*0330*/ 	.word	0x00000007
        /*0334*/ 	.word	0x00000000
        /*0338*/ 	.short	0x010a
        /*033a*/ 	.byte	0x3f
	.zero		1


	//   ....[41]....
        /*033c*/ 	.word	0x00008800
        /*0340*/ 	.word	0x00000006
        /*0344*/ 	.word	0x00000000
        /*0348*/ 	.short	0x010a
        /*034a*/ 	.byte	0x3f
	.zero		1


	//   ....[42]....
        /*034c*/ 	.word	0x00008890
        /*0350*/ 	.word	0x00000009
        /*0354*/ 	.word	0x00000000
        /*0358*/ 	.short	0x010a
        /*035a*/ 	.byte	0x3f
	.zero		1


	//   ....[43]....
        /*035c*/ 	.word	0x00008920
        /*0360*/ 	.word	0x00000006
        /*0364*/ 	.word	0x00000000
        /*0368*/ 	.short	0x010a
        /*036a*/ 	.byte	0x3f
	.zero		1


	//   ....[44]....
        /*036c*/ 	.word	0x000089b0
        /*0370*/ 	.word	0x00000009
        /*0374*/ 	.word	0x00000000
        /*0378*/ 	.short	0x010a
        /*037a*/ 	.byte	0x3f
	.zero		1


	//   ....[45]....
        /*037c*/ 	.word	0x00008a40
        /*0380*/ 	.word	0x00000008
        /*0384*/ 	.word	0x00000000
        /*0388*/ 	.short	0x010a
        /*038a*/ 	.byte	0x3f
	.zero		1


	//   ....[46]....
        /*038c*/ 	.word	0x00008ad0
        /*0390*/ 	.word	0x0000000b
        /*0394*/ 	.word	0x00000000
        /*0398*/ 	.short	0x010a
        /*039a*/ 	.byte	0x3f
	.zero		1


	//   ....[47]....
        /*039c*/ 	.word	0x00008b60
        /*03a0*/ 	.word	0x00000003
        /*03a4*/ 	.word	0x00000000
        /*03a8*/ 	.short	0x010a
        /*03aa*/ 	.byte	0x3f
	.zero		1


	//   ....[48]....
        /*03ac*/ 	.word	0x00008bd0
        /*03b0*/ 	.word	0x00000003
        /*03b4*/ 	.word	0xfffffff8
        /*03b8*/ 	.short	0x010a
        /*03ba*/ 	.byte	0x3f
	.zero		1


	//   ....[49]....
        /*03bc*/ 	.word	0x00008c90
        /*03c0*/ 	.word	0x00000003
        /*03c4*/ 	.word	0x00000000
        /*03c8*/ 	.short	0x010a
        /*03ca*/ 	.byte	0x3f
	.zero		1


	//   ....[50]....
        /*03cc*/ 	.word	0x00008ce0
        /*03d0*/ 	.word	0x00000003
        /*03d4*/ 	.word	0x00000000
        /*03d8*/ 	.short	0x010a
        /*03da*/ 	.byte	0x3f
	.zero		1


	//   ....[51]....
        /*03dc*/ 	.word	0x00008d30
        /*03e0*/ 	.word	0x0000000a
        /*03e4*/ 	.word	0x00000000
        /*03e8*/ 	.short	0x010a
        /*03ea*/ 	.byte	0x3f
	.zero		1


	//   ....[52]....
        /*03ec*/ 	.word	0x00008d90
        /*03f0*/ 	.word	0x00000003
        /*03f4*/ 	.word	0x00000008
        /*03f8*/ 	.short	0x010a
        /*03fa*/ 	.byte	0x3f
	.zero		1


	//   ....[53]....
        /*03fc*/ 	.word	0x00008de0
        /*0400*/ 	.word	0x00000006
        /*0404*/ 	.word	0x00000048
        /*0408*/ 	.short	0x010a
        /*040a*/ 	.byte	0x3f
	.zero		1


	//   ....[54]....
        /*040c*/ 	.word	0x00008f30
        /*0410*/ 	.word	0x00000005
        /*0414*/ 	.word	0x00000000
        /*0418*/ 	.short	0x010a
        /*041a*/ 	.byte	0x3f
	.zero		1


	//   ....[55]....
        /*041c*/ 	.word	0x00008f80
        /*0420*/ 	.word	0x00000007
        /*0424*/ 	.word	0x00000000
        /*0428*/ 	.short	0x010a
        /*042a*/ 	.byte	0x3f
	.zero		1


	//   ....[56]....
        /*042c*/ 	.word	0x00008fd0
        /*0430*/ 	.word	0x00000006
        /*0434*/ 	.word	0x00000000
        /*0438*/ 	.short	0x010a
        /*043a*/ 	.byte	0x3f
	.zero		1


	//   ....[57]....
        /*043c*/ 	.word	0x00009020
        /*0440*/ 	.word	0x00000009
        /*0444*/ 	.word	0x00000000
        /*0448*/ 	.short	0x010a
        /*044a*/ 	.byte	0x3f
	.zero		1


	//   ....[58]....
        /*044c*/ 	.word	0x00009070
        /*0450*/ 	.word	0x00000006
        /*0454*/ 	.word	0x00000000
        /*0458*/ 	.short	0x010a
        /*045a*/ 	.byte	0x3f
	.zero		1


	//   ....[59]....
        /*045c*/ 	.word	0x000090c0
        /*0460*/ 	.word	0x00000009
        /*0464*/ 	.word	0x00000000
        /*0468*/ 	.short	0x010a
        /*046a*/ 	.byte	0x3f
	.zero		1


	//   ....[60]....
        /*046c*/ 	.word	0x00009110
        /*0470*/ 	.word	0x00000008
        /*0474*/ 	.word	0x00000000
        /*0478*/ 	.short	0x010a
        /*047a*/ 	.byte	0x3f
	.zero		1


	//   ....[61]....
        /*047c*/ 	.word	0x00009160
        /*0480*/ 	.word	0x0000000b
        /*0484*/ 	.word	0x00000000
        /*0488*/ 	.short	0x010a
        /*048a*/ 	.byte	0x3f
	.zero		1


	//----- nvinfo : EIATTR_NUM_MBARRIERS
	.align		4
.L_36:
        /*048c*/ 	.byte	0x03, 0x38
        /*048e*/ 	.short	0x0018


	//----- nvinfo : EIATTR_EXIT_INSTR_OFFSETS
	.align		4
        /*0490*/ 	.byte	0x04, 0x1c
        /*0492*/ 	.short	(.L_38 - .L_37)


	//   ....[0]....
.L_37:
        /*0494*/ 	.word	0x00001280


	//   ....[1]....
        /*0498*/ 	.word	0x000012e0


	//   ....[2]....
        /*049c*/ 	.word	0x000075e0


	//   ....[3]....
        /*04a0*/ 	.word	0x00007610


	//   ....[4]....
        /*04a4*/ 	.word	0x00008bb0


	//----- nvinfo : EIATTR_MAX_THREADS
	.align		4
.L_38:
        /*04a8*/ 	.byte	0x04, 0x05
        /*04aa*/ 	.short	(.L_40 - .L_39)
.L_39:
        /*04ac*/ 	.word	0x00000180
        /*04b0*/ 	.word	0x00000001
        /*04b4*/ 	.word	0x00000001


	//----- nvinfo : EIATTR_CRS_STACK_SIZE
	.align		4
.L_40:
        /*04b8*/ 	.byte	0x04, 0x1e
        /*04ba*/ 	.short	(.L_42 - .L_41)
.L_41:
        /*04bc*/ 	.word	0x00000000


	//----- nvinfo : EIATTR_CBANK_PARAM_SIZE
	.align		4
.L_42:
        /*04c0*/ 	.byte	0x03, 0x19
        /*04c2*/ 	.short	0x0670


	//----- nvinfo : EIATTR_PARAM_CBANK
	.align		4
        /*04c4*/ 	.byte	0x04, 0x0a
        /*04c6*/ 	.short	(.L_44 - .L_43)
	.align		4
.L_43:
        /*04c8*/ 	.word	index@(.nv.constant0._ZN7cutlass13device_kernelINS_4gemm6kernel13GemmUniversalIN4cute5tupleIJiiiiEEENS1_10collective13CollectiveMmaINS1_49MainloopSm90TmaGmmaRmemAWarpSpecializedMixedInputILi9ENS5_IJNS4_1CILi1EEESB_SB_EEENS1_32KernelTmaWarpSpecializedPingpongEEENS5_IJNSA_ILi64EEESF_NSA_ILi128EEEEEENS_10bfloat16_tENS5_IJlSB_lEEENS5_IJNS_12float_e4m3_tEEEESJ_NS4_8TiledMMAINS4_8MMA_AtomIJNS4_4SM904GMMA27MMA_64x64x16_F32BF16BF16_RSILNSP_5MajorE0ELSR_0ELNSP_7ScaleInE1ELSS_1EEEEEENS4_6LayoutISC_NS5_IJNSA_ILi0EEESW_SW_EEEEENS5_IJNS4_10UnderscoreESZ_SZ_EEEEENS4_13SM90_TMA_LOADENS4_14ComposedLayoutINS4_7SwizzleILi3ELi4ELi3EEENS4_18smem_ptr_flag_bitsILi16EEENSV_INS5_IJNSA_ILi8EEESF_EEENS5_IJSF_SB_EEEEEEEvNS4_8identityES12_NS13_IS15_NS16_ILi8EEENSV_INS5_IJS18_SG_EEENS5_IJSG_SB_EEEEEEENS4_9Copy_AtomIJNS4_39AutoVectorizingCopyWithAssumedAlignmentILi128EEESK_EEES1D_EENS_8epilogue10collective6detail29Sm90TmaWarpSpecializedAdapterINS1P_15DefaultEpilogueISI_SJ_SJ_NS1O_6thread17LinearCombinationISI_Li1EffLNS1T_9ScaleType4KindE0ELNS_15FloatRoundStyleE2ESI_EENS1_15EpilogueDefaultEEEEEvvEEEEvNT_6ParamsE)
        /*04cc*/ 	.short	0x0210
        /*04ce*/ 	.short	0x0670


	//----- nvinfo : EIATTR_SW_WAR
	.align		4
.L_44:
        /*04d0*/ 	.byte	0x04, 0x36
        /*04d2*/ 	.short	(.L_46 - .L_45)
.L_45:
        /*04d4*/ 	.word	0x00000008
.L_46:


//--------------------- .nv.callgraph             --------------------------
	.section	.nv.callgraph,"",@"SHT_CUDA_CALLGRAPH"
	.align	4
	.sectionentsize	8
	.align		4
        /*0000*/ 	.word	0x00000000
	.align		4
        /*0004*/ 	.word	0xffffffff
	.align		4
        /*0008*/ 	.word	index@(_ZN7cutlass13device_kernelINS_4gemm6kernel13GemmUniversalIN4cute5tupleIJiiiiEEENS1_10collective13CollectiveMmaINS1_49MainloopSm90TmaGmmaRmemAWarpSpecializedMixedInputILi9ENS5_IJNS4_1CILi1EEESB_SB_EEENS1_32KernelTmaWarpSpecializedPingpongEEENS5_IJNSA_ILi64EEESF_NSA_ILi128EEEEEENS_10bfloat16_tENS5_IJlSB_lEEENS5_IJNS_12float_e4m3_tEEEESJ_NS4_8TiledMMAINS4_8MMA_AtomIJNS4_4SM904GMMA27MMA_64x64x16_F32BF16BF16_RSILNSP_5MajorE0ELSR_0ELNSP_7ScaleInE1ELSS_1EEEEEENS4_6LayoutISC_NS5_IJNSA_ILi0EEESW_SW_EEEEENS5_IJNS4_10UnderscoreESZ_SZ_EEEEENS4_13SM90_TMA_LOADENS4_14ComposedLayoutINS4_7SwizzleILi3ELi4ELi3EEENS4_18smem_ptr_flag_bitsILi16EEENSV_INS5_IJNSA_ILi8EEESF_EEENS5_IJSF_SB_EEEEEEEvNS4_8identityES12_NS13_IS15_NS16_ILi8EEENSV_INS5_IJS18_SG_EEENS5_IJSG_SB_EEEEEEENS4_9Copy_AtomIJNS4_39AutoVectorizingCopyWithAssumedAlignmentILi128EEESK_EEES1D_EENS_8epilogue10collective6detail29Sm90TmaWarpSpecializedAdapterINS1P_15DefaultEpilogueISI_SJ_SJ_NS1O_6thread17LinearCombinationISI_Li1EffLNS1T_9ScaleType4KindE0ELNS_15FloatRoundStyleE2ESI_EENS1_15EpilogueDefaultEEEEEvvEEEEvNT_6ParamsE)
	.align		4
        /*000c*/ 	.word	index@(__assertfail)
	.align		4
        /*0010*/ 	.word	0x00000000
	.align		4
        /*0014*/ 	.word	0xfffffffe
	.align		4
        /*0018*/ 	.word	0x00000000
	.align		4
        /*001c*/ 	.word	0xfffffffd
	.align		4
        /*0020*/ 	.word	0x00000000
	.align		4
        /*0024*/ 	.word	0xfffffffc


//--------------------- .nv.constant4             --------------------------
	.section	.nv.constant4,"a",@progbits
	.align	8
	.align		8
.nv.constant4:
        /*0000*/ 	.dword	__assertfail
	.align		8
        /*0008*/ 	.dword	__unnamed_1
	.align		8
        /*0010*/ 	.dword	__unnamed_2
	.align		8
        /*0018*/ 	.dword	_ZN40_INTERNAL_7492e7ec_4_k_cu_65db900d_326994cuda3std3__45__cpo5beginE
	.align		8
        /*0020*/ 	.dword	_ZN40_INTERNAL_7492e7ec_4_k_cu_65db900d_326994cuda3std3__45__cpo3endE
	.align		8
        /*0028*/ 	.dword	_ZN40_INTERNAL_7492e7ec_4_k_cu_65db900d_326994cuda3std3__45__cpo6cbeginE
	.align		8
        /*0030*/ 	.dword	_ZN40_INTERNAL_7492e7ec_4_k_cu_65db900d_326994cuda3std3__45__cpo4cendE
	.align		8
        /*0038*/ 	.dword	_ZN40_INTERNAL_7492e7ec_4_k_cu_65db900d_326994cuda3std3__442_GLOBAL__N__7492e7ec_4_k_cu_65db900d_326996ignoreE
	.align		8
        /*0040*/ 	.dword	_ZN40_INTERNAL_7492e7ec_4_k_cu_65db900d_326994cuda3std3__419piecewise_constructE
	.align		8
        /*0048*/ 	.dword	_ZN40_INTERNAL_7492e7ec_4_k_cu_65db900d_326994cuda3std3__48in_placeE
	.align		8
        /*0050*/ 	.dword	_ZN40_INTERNAL_7492e7ec_4_k_cu_65db900d_326994cuda3std6ranges3__45__cpo4swapE
	.align		8
        /*0058*/ 	.dword	_ZN40_INTERNAL_7492e7ec_4_k_cu_65db900d_326994cuda3std6ranges3__45__cpo9iter_moveE
	.align		8
        /*0060*/ 	.dword	_ZN40_INTERNAL_7492e7ec_4_k_cu_65db900d_326994cute7productE
	.align		8
        /*0068*/ 	.dword	_ZN40_INTERNAL_7492e7ec_4_k_cu_65db900d_326994cute1_E
	.align		8
        /*0070*/ 	.dword	$str$24
	.align		8
        /*0078*/ 	.dword	$str$25


//--------------------- .text._ZN7cutlass13device_kernelINS_4gemm6kernel13GemmUniversalIN4cute5tupleIJiiiiEEENS1_10collective13CollectiveMmaINS1_49MainloopSm90TmaGmmaRmemAWarpSpecializedMixedInputILi9ENS5_IJNS4_1CILi1EEESB_SB_EEENS1_32KernelTmaWarpSpecializedPingpongEEENS5_IJNSA_ILi64EEESF_NSA_ILi128EEEEEENS_10bfloat16_tENS5_IJlSB_lEEENS5_IJNS_12float_e4m3_tEEEESJ_NS4_8TiledMMAINS4_8MMA_AtomIJNS4_4SM904GMMA27MMA_64x64x16_F32BF16BF16_RSILNSP_5MajorE0ELSR_0ELNSP_7ScaleInE1ELSS_1EEEEEENS4_6LayoutISC_NS5_IJNSA_ILi0EEESW_SW_EEEEENS5_IJNS4_10UnderscoreESZ_SZ_EEEEENS4_13SM90_TMA_LOADENS4_14ComposedLayoutINS4_7SwizzleILi3ELi4ELi3EEENS4_18smem_ptr_flag_bitsILi16EEENSV_INS5_IJNSA_ILi8EEESF_EEENS5_IJSF_SB_EEEEEEEvNS4_8identityES12_NS13_IS15_NS16_ILi8EEENSV_INS5_IJS18_SG_EEENS5_IJSG_SB_EEEEEEENS4_9Copy_AtomIJNS4_39AutoVectorizingCopyWithAssumedAlignmentILi128EEESK_EEES1D_EENS_8epilogue10collective6detail29Sm90TmaWarpSpecializedAdapterINS1P_15DefaultEpilogueISI_SJ_SJ_NS1O_6thread17LinearCombinationISI_Li1EffLNS1T_9ScaleType4KindE0ELNS_15FloatRoundStyleE2ESI_EENS1_15EpilogueDefaultEEEEEvvEEEEvNT_6ParamsE --------------------------
	.section	.text._ZN7cutlass13device_kernelINS_4gemm6kernel13GemmUniversalIN4cute5tupleIJiiiiEEENS1_10collective13CollectiveMmaINS1_49MainloopSm90TmaGmmaRmemAWarpSpecializedMixedInputILi9ENS5_IJNS4_1CILi1EEESB_SB_EEENS1_32KernelTmaWarpSpecializedPingpongEEENS5_IJNSA_ILi64EEESF_NSA_ILi128EEEEEENS_10bfloat16_tENS5_IJlSB_lEEENS5_IJNS_12float_e4m3_tEEEESJ_NS4_8TiledMMAINS4_8MMA_AtomIJNS4_4SM904GMMA27MMA_64x64x16_F32BF16BF16_RSILNSP_5MajorE0ELSR_0ELNSP_7ScaleInE1ELSS_1EEEEEENS4_6LayoutISC_NS5_IJNSA_ILi0EEESW_SW_EEEEENS5_IJNS4_10UnderscoreESZ_SZ_EEEEENS4_13SM90_TMA_LOADENS4_14ComposedLayoutINS4_7SwizzleILi3ELi4ELi3EEENS4_18smem_ptr_flag_bitsILi16EEENSV_INS5_IJNSA_ILi8EEESF_EEENS5_IJSF_SB_EEEEEEEvNS4_8identityES12_NS13_IS15_NS16_ILi8EEENSV_INS5_IJS18_SG_EEENS5_IJSG_SB_EEEEEEENS4_9Copy_AtomIJNS4_39AutoVectorizingCopyWithAssumedAlignmentILi128EEESK_EEES1D_EENS_8epilogue10collective6detail29Sm90TmaWarpSpecializedAdapterINS1P_15DefaultEpilogueISI_SJ_SJ_NS1O_6thread17LinearCombinationISI_Li1EffLNS1T_9ScaleType4KindE0ELNS_15FloatRoundStyleE2ESI_EENS1_15EpilogueDefaultEEEEEvvEEEEvNT_6ParamsE,"ax",@progbits
	.align	128
.text._ZN7cutlass13device_kernelINS_4gemm6kernel13GemmUniversalIN4cute5tupleIJiiiiEEENS1_10collective13CollectiveMmaINS1_49MainloopSm90TmaGmmaRmemAWarpSpecializedMixedInputILi9ENS5_IJNS4_1CILi1EEESB_SB_EEENS1_32KernelTmaWarpSpecializedPingpongEEENS5_IJNSA_ILi64EEESF_NSA_ILi128EEEEEENS_10bfloat16_tENS5_IJlSB_lEEENS5_IJNS_12float_e4m3_tEEEESJ_NS4_8TiledMMAINS4_8MMA_AtomIJNS4_4SM904GMMA27MMA_64x64x16_F32BF16BF16_RSILNSP_5MajorE0ELSR_0ELNSP_7ScaleInE1ELSS_1EEEEEENS4_6LayoutISC_NS5_IJNSA_ILi0EEESW_SW_EEEEENS5_IJNS4_10UnderscoreESZ_SZ_EEEEENS4_13SM90_TMA_LOADENS4_14ComposedLayoutINS4_7SwizzleILi3ELi4ELi3EEENS4_18smem_ptr_flag_bitsILi16EEENSV_INS5_IJNSA_ILi8EEESF_EEENS5_IJSF_SB_EEEEEEEvNS4_8identityES12_NS13_IS15_NS16_ILi8EEENSV_INS5_IJS18_SG_EEENS5_IJSG_SB_EEEEEEENS4_9Copy_AtomIJNS4_39AutoVectorizingCopyWithAssumedAlignmentILi128EEESK_EEES1D_EENS_8epilogue10collective6detail29Sm90TmaWarpSpecializedAdapterINS1P_15DefaultEpilogueISI_SJ_SJ_NS1O_6thread17LinearCombinationISI_Li1EffLNS1T_9ScaleType4KindE0ELNS_15FloatRoundStyleE2ESI_EENS1_15EpilogueDefaultEEEEEvvEEEEvNT_6ParamsE:
        .type           _ZN7cutlass13device_kernelINS_4gemm6kernel13GemmUniversalIN4cute5tupleIJiiiiEEENS1_10collective13CollectiveMmaINS1_49MainloopSm90TmaGmmaRmemAWarpSpecializedMixedInputILi9ENS5_IJNS4_1CILi1EEESB_SB_EEENS1_32KernelTmaWarpSpecializedPingpongEEENS5_IJNSA_ILi64EEESF_NSA_ILi128EEEEEENS_10bfloat16_tENS5_IJlSB_lEEENS5_IJNS_12float_e4m3_tEEEESJ_NS4_8TiledMMAINS4_8MMA_AtomIJNS4_4SM904GMMA27MMA_64x64x16_F32BF16BF16_RSILNSP_5MajorE0ELSR_0ELNSP_7ScaleInE1ELSS_1EEEEEENS4_6LayoutISC_NS5_IJNSA_ILi0EEESW_SW_EEEEENS5_IJNS4_10UnderscoreESZ_SZ_EEEEENS4_13SM90_TMA_LOADENS4_14ComposedLayoutINS4_7SwizzleILi3ELi4ELi3EEENS4_18smem_ptr_flag_bitsILi16EEENSV_INS5_IJNSA_ILi8EEESF_EEENS5_IJSF_SB_EEEEEEEvNS4_8identityES12_NS13_IS15_NS16_ILi8EEENSV_INS5_IJS18_SG_EEENS5_IJSG_SB_EEEEEEENS4_9Copy_AtomIJNS4_39AutoVectorizingCopyWithAssumedAlignmentILi128EEESK_EEES1D_EENS_8epilogue10collective6detail29Sm90TmaWarpSpecializedAdapterINS1P_15DefaultEpilogueISI_SJ_SJ_NS1O_6thread17LinearCombinationISI_Li1EffLNS1T_9ScaleType4KindE0ELNS_15FloatRoundStyleE2ESI_EENS1_15EpilogueDefaultEEEEEvvEEEEvNT_6ParamsE,@function
        .size           _ZN7cutlass13device_kernelINS_4gemm6kernel13GemmUniversalIN4cute5tupleIJiiiiEEENS1_10collective13CollectiveMmaINS1_49MainloopSm90TmaGmmaRmemAWarpSpecializedMixedInputILi9ENS5_IJNS4_1CILi1EEESB_SB_EEENS1_32KernelTmaWarpSpecializedPingpongEEENS5_IJNSA_ILi64EEESF_NSA_ILi128EEEEEENS_10bfloat16_tENS5_IJlSB_lEEENS5_IJNS_12float_e4m3_tEEEESJ_NS4_8TiledMMAINS4_8MMA_AtomIJNS4_4SM904GMMA27MMA_64x64x16_F32BF16BF16_RSILNSP_5MajorE0ELSR_0ELNSP_7ScaleInE1ELSS_1EEEEEENS4_6LayoutISC_NS5_IJNSA_ILi0EEESW_SW_EEEEENS5_IJNS4_10UnderscoreESZ_SZ_EEEEENS4_13SM90_TMA_LOADENS4_14ComposedLayoutINS4_7SwizzleILi3ELi4ELi3EEENS4_18smem_ptr_flag_bitsILi16EEENSV_INS5_IJNSA_ILi8EEESF_EEENS5_IJSF_SB_EEEEEEEvNS4_8identityES12_NS13_IS15_NS16_ILi8EEENSV_INS5_IJS18_SG_EEENS5_IJSG_SB_EEEEEEENS4_9Copy_AtomIJNS4_39AutoVectorizingCopyWithAssumedAlignmentILi128EEESK_EEES1D_EENS_8epilogue10collective6detail29Sm90TmaWarpSpecializedAdapterINS1P_15DefaultEpilogueISI_SJ_SJ_NS1O_6thread17LinearCombinationISI_Li1EffLNS1T_9ScaleType4KindE0ELNS_15FloatRoundStyleE2ESI_EENS1_15EpilogueDefaultEEEEEvvEEEEvNT_6ParamsE,(.L_x_160 - _ZN7cutlass13device_kernelINS_4gemm6kernel13GemmUniversalIN4cute5tupleIJiiiiEEENS1_10collective13CollectiveMmaINS1_49MainloopSm90TmaGmmaRmemAWarpSpecializedMixedInputILi9ENS5_IJNS4_1CILi1EEESB_SB_EEENS1_32KernelTmaWarpSpecializedPingpongEEENS5_IJNSA_ILi64EEESF_NSA_ILi128EEEEEENS_10bfloat16_tENS5_IJlSB_lEEENS5_IJNS_12float_e4m3_tEEEESJ_NS4_8TiledMMAINS4_8MMA_AtomIJNS4_4SM904GMMA27MMA_64x64x16_F32BF16BF16_RSILNSP_5MajorE0ELSR_0ELNSP_7ScaleInE1ELSS_1EEEEEENS4_6LayoutISC_NS5_IJNSA_ILi0EEESW_SW_EEEEENS5_IJNS4_10UnderscoreESZ_SZ_EEEEENS4_13SM90_TMA_LOADENS4_14ComposedLayoutINS4_7SwizzleILi3ELi4ELi3EEENS4_18smem_ptr_flag_bitsILi16EEENSV_INS5_IJNSA_ILi8EEESF_EEENS5_IJSF_SB_EEEEEEEvNS4_8identityES12_NS13_IS15_NS16_ILi8EEENSV_INS5_IJS18_SG_EEENS5_IJSG_SB_EEEEEEENS4_9Copy_AtomIJNS4_39AutoVectorizingCopyWithAssumedAlignmentILi128EEESK_EEES1D_EENS_8epilogue10collective6detail29Sm90TmaWarpSpecializedAdapterINS1P_15DefaultEpilogueISI_SJ_SJ_NS1O_6thread17LinearCombinationISI_Li1EffLNS1T_9ScaleType4KindE0ELNS_15FloatRoundStyleE2ESI_EENS1_15EpilogueDefaultEEEEEvvEEEEvNT_6ParamsE)
        .other          _ZN7cutlass13device_kernelINS_4gemm6kernel13GemmUniversalIN4cute5tupleIJiiiiEEENS1_10collective13CollectiveMmaINS1_49MainloopSm90TmaGmmaRmemAWarpSpecializedMixedInputILi9ENS5_IJNS4_1CILi1EEESB_SB_EEENS1_32KernelTmaWarpSpecializedPingpongEEENS5_IJNSA_ILi64EEESF_NSA_ILi128EEEEEENS_10bfloat16_tENS5_IJlSB_lEEENS5_IJNS_12float_e4m3_tEEEESJ_NS4_8TiledMMAINS4_8MMA_AtomIJNS4_4SM904GMMA27MMA_64x64x16_F32BF16BF16_RSILNSP_5MajorE0ELSR_0ELNSP_7ScaleInE1ELSS_1EEEEEENS4_6LayoutISC_NS5_IJNSA_ILi0EEESW_SW_EEEEENS5_IJNS4_10UnderscoreESZ_SZ_EEEEENS4_13SM90_TMA_LOADENS4_14ComposedLayoutINS4_7SwizzleILi3ELi4ELi3EEENS4_18smem_ptr_flag_bitsILi16EEENSV_INS5_IJNSA_ILi8EEESF_EEENS5_IJSF_SB_EEEEEEEvNS4_8identityES12_NS13_IS15_NS16_ILi8EEENSV_INS5_IJS18_SG_EEENS5_IJSG_SB_EEEEEEENS4_9Copy_AtomIJNS4_39AutoVectorizingCopyWithAssumedAlignmentILi128EEESK_EEES1D_EENS_8epilogue10collective6detail29Sm90TmaWarpSpecializedAdapterINS1P_15DefaultEpilogueISI_SJ_SJ_NS1O_6thread17LinearCombinationISI_Li1EffLNS1T_9ScaleType4KindE0ELNS_15FloatRoundStyleE2ESI_EENS1_15EpilogueDefaultEEEEEvvEEEEvNT_6ParamsE,@"STO_CUDA_ENTRY STV_DEFAULT"
_ZN7cutlass13device_kernelINS_4gemm6kernel13GemmUniversalIN4cute5tupleIJiiiiEEENS1_10collective13CollectiveMmaINS1_49MainloopSm90TmaGmmaRmemAWarpSpecializedMixedInputILi9ENS5_IJNS4_1CILi1EEESB_SB_EEENS1_32KernelTmaWarpSpecializedPingpongEEENS5_IJNSA_ILi64EEESF_NSA_ILi128EEEEEENS_10bfloat16_tENS5_IJlSB_lEEENS5_IJNS_12float_e4m3_tEEEESJ_NS4_8TiledMMAINS4_8MMA_AtomIJNS4_4SM904GMMA27MMA_64x64x16_F32BF16BF16_RSILNSP_5MajorE0ELSR_0ELNSP_7ScaleInE1ELSS_1EEEEEENS4_6LayoutISC_NS5_IJNSA_ILi0EEESW_SW_EEEEENS5_IJNS4_10UnderscoreESZ_SZ_EEEEENS4_13SM90_TMA_LOADENS4_14ComposedLayoutINS4_7SwizzleILi3ELi4ELi3EEENS4_18smem_ptr_flag_bitsILi16EEENSV_INS5_IJNSA_ILi8EEESF_EEENS5_IJSF_SB_EEEEEEEvNS4_8identityES12_NS13_IS15_NS16_ILi8EEENSV_INS5_IJS18_SG_EEENS5_IJSG_SB_EEEEEEENS4_9Copy_AtomIJNS4_39AutoVectorizingCopyWithAssumedAlignmentILi128EEESK_EEES1D_EENS_8epilogue10collective6detail29Sm90TmaWarpSpecializedAdapterINS1P_15DefaultEpilogueISI_SJ_SJ_NS1O_6thread17LinearCombinationISI_Li1EffLNS1T_9ScaleType4KindE0ELNS_15FloatRoundStyleE2ESI_EENS1_15EpilogueDefaultEEEEEvvEEEEvNT_6ParamsE:
[----:B------:R-:W0:Y:S01]  /*0000*/  LDC R1, c[0x0][0x28] ;  /* 0x00000a00ff017b82 */ /* 0x000e220000000800 */
[----:B------:R-:W1:Y:S01]  /*0010*/  S2R R0, SR_TID.X ;  /* 0x0000000000007919 */ /* 0x000e620000002100 */
[----:B------:R-:W-:Y:S01]  /*0020*/  ELECT P0, URZ, PT ;  /* 0x00000000003f782f */ /* 0x000fe20003800000 */
[----:B------:R-:W-:Y:S01]  /*0030*/  BSSY B0, `(.L_x_0) ;  /* 0x0000014000007945 */ /* 0x000fe20003800000 */
[----:B-1----:R-:W-:-:S05]  /*0040*/  SHF.R.U32.HI R2, RZ, 0x5, R0 ;  /* 0x00000005ff027819 */ /* 0x002fca0000011600 */
[----:B------:R-:W1:Y:S02]  /*0050*/  SHFL.IDX PT, R3, R2, RZ, 0x1f ;  /* 0x00001fff02037589 */ /* 0x000e6400000e0000 */
[----:B-1----:R-:W-:Y:S02]  /*0060*/  R2UR UR4, R3 ;  /* 0x00000000030472ca */ /* 0x002fe400000e0000 */
[----:B------:R-:W-:-:S05]  /*0070*/  SHF.R.U32.HI R3, RZ, 0x7, R0 ;  /* 0x00000007ff037819 */ /* 0x000fca0000011600 */
[----:B------:R1:W2:Y:S06]  /*0080*/  SHFL.IDX PT, R4, R3, RZ, 0x1f ;  /* 0x00001fff03047589 */ /* 0x0002ac00000e0000 */
[----:B------:R-:W-:Y:S02]  /*0090*/  USHF.R.S32.HI UR5, URZ, 0x1f, UR4 ;  /* 0x0000001f3f057899 */ /* 0x000fe40008011404 */
[----:B------:R-:W-:Y:S02]  /*00a0*/  ISETP.NE.OR P0, PT, RZ, UR4, !P0 ;  /* 0x00000004ff007c0c */ /* 0x000fe4000c705670 */
[----:B------:R-:W-:-:S04]  /*00b0*/  ULEA.HI UR5, UR5, UR4, URZ, 0x2 ;  /* 0x0000000405057291 */ /* 0x000fc8000f8f103f */
[----:B------:R-:W-:-:S04]  /*00c0*/  ULOP3.LUT UR5, UR5, 0xfffffffc, URZ, 0xc0, !UPT ;  /* 0xfffffffc05057892 */ /* 0x000fc8000f8ec03f */
[----:B------:R-:W-:-:S03]  /*00d0*/  UIADD3 UR4, UR4, -UR5, URZ ;  /* 0x8000000504047290 */ /* 0x000fc6000fffe03f */
[----:B01----:R-:W-:Y:S09]  /*00e0*/  @P0 BRA `(.L_x_1) ;  /* 0x0000000000200947 */ /* 0x003ff20003800000 */
[----:B------:R-:W-:Y:S02]  /*00f0*/  ULDC.64 UR6, c[0x0][0x198] ;  /* 0x0000660000067ab9 */ /* 0x000fe40000000a00 */
[----:B------:R-:W-:Y:S02]  /*0100*/  UIADD3 UR8, UP0, UR6, 0xf0, URZ ;  /* 0x000000f006087890 */ /* 0x000fe4000ff1e03f */
[----:B------:R-:W-:Y:S02]  /*0110*/  UIADD3 UR6, UP1, UR6, 0x1f0, URZ ;  /* 0x000001f006067890 */ /* 0x000fe4000ff3e03f */
[----:B------:R-:W-:Y:S02]  /*0120*/  UIADD3.X UR9, URZ, UR7, URZ, UP0, !UPT ;  /* 0x000000073f097290 */ /* 0x000fe400087fe43f */
[----:B------:R-:W-:-:S07]  /*0130*/  UIADD3.X UR7, URZ, UR7, URZ, UP1, !UPT ;  /* 0x000000073f077290 */ /* 0x000fce0008ffe43f */
[----:B------:R0:W-:Y:S02]  /*0140*/  UTMACCTL.PF [UR8] ;  /* 0x00000000080079b9 */ /* 0x0001e40008040000 */
[----:B------:R0:W-:Y:S02]  /*0150*/  UTMACCTL.PF [UR6] ;  /* 0x00000000060079b9 */ /* 0x0001e40008040000 */
[----:B0-----:R-:W-:Y:S01]  /*0160*/  NOP ;  /* 0x0000000000007918 */ /* 0x001fe20000000000 */
.L_x_1:
[----:B------:R-:W-:Y:S05]  /*0170*/  BSYNC B0 ;  /* 0x0000000000007941 */ /* 0x000fea0003800000 */
.L_x_0:
[----:B------:R-:W0:Y:S01]  /*0180*/  SHFL.IDX PT, R5, R2, RZ, 0x1f ;  /* 0x00001fff02057589 */ /* 0x000e2200000e0000 */
[----:B--2---:R-:W-:Y:S01]  /*0190*/  R2UR UR13, R4 ;  /* 0x00000000040d72ca */ /* 0x004fe200000e0000 */
[----:B------:R-:W-:-:S04]  /*01a0*/  UISETP.NE.AND UP0, UPT, UR4, 0x3, UPT ;  /* 0x000000030400788c */ /* 0x000fc8000bf05270 */
[----:B------:R-:W-:-:S08]  /*01b0*/  UISETP.EQ.OR UP0, UPT, UR4, URZ, !UP0 ;  /* 0x0000003f0400728c */ /* 0x000fd0000c702670 */
[----:B------:R-:W-:Y:S02]  /*01c0*/  UIADD3 UR12, UR13, -0x1, URZ ;  /* 0xffffffff0d0c7890 */ /* 0x000fe4000fffe03f */
[----:B------:R-:W-:Y:S02]  /*01d0*/  UISETP.EQ.AND UP0, UPT, UR13, URZ, UP0 ;  /* 0x0000003f0d00728c */ /* 0x000fe40008702270 */
[----:B------:R-:W-:Y:S02]  /*01e0*/  UISETP.GE.U32.AND UP1, UPT, UR12, 0x2, UPT ;  /* 0x000000020c00788c */ /* 0x000fe4000bf26070 */
[----:B------:R-:W-:Y:S01]  /*01f0*/  USEL UR38, URZ, 0x1, !UP0 ;  /* 0x000000013f267887 */ /* 0x000fe2000c000000 */
[----:B0-----:R-:W-:-:S03]  /*0200*/  ISETP.NE.AND P0, PT, R5, RZ, PT ;  /* 0x000000ff0500720c */ /* 0x001fc60003f05270 */
[----:B------:R-:W-:-:S10]  /*0210*/  USEL UR38, UR38, 0x2, UP1 ;  /* 0x0000000226267887 */ /* 0x000fd40008800000 */
[----:B------:R-:W-:Y:S05]  /*0220*/  @P0 BRA `(.L_x_2) ;  /* 0x00000000008c0947 */ /* 0x000fea0003800000 */
[----:B------:R-:W-:Y:S01]  /*0230*/  ELECT P0, URZ, PT ;  /* 0x00000000003f782f */ /* 0x000fe20003800000 */
[----:B------:R-:W-:-:S12]  /*0240*/  BSSY B0, `(.L_x_2) ;  /* 0x0000021000007945 */ /* 0x000fd80003800000 */
[----:B------:R-:W-:Y:S05]  /*0250*/  @!P0 BRA `(.L_x_3) ;  /* 0x00000000007c8947 */ /* 0x000fea0003800000 */
[----:B------:R-:W0:Y:S01]  /*0260*/  S2UR UR6, SR_CgaCtaId ;  /* 0x00000000000679c3 */ /* 0x000e220000008800 */
[----:B------:R-:W-:Y:S01]  /*0270*/  UMOV UR5, 0x400 ;  /* 0x0000040000057882 */ /* 0x000fe20000000000 */
[----:B------:R-:W-:Y:S01]  /*0280*/  UMOV UR7, 0x1 ;  /* 0x0000000100077882 */ /* 0x000fe20000000000 */
[----:B------:R-:W-:Y:S02]  /*0290*/  UMOV UR8, 0x80 ;  /* 0x0000008000087882 */ /* 0x000fe40000000000 */
[----:B------:R-:W-:-:S04]  /*02a0*/  UIADD3 UR8, -UR8, 0x100000, URZ ;  /* 0x0010000008087890 */ /* 0x000fc8000fffe13f */
[----:B------:R-:W-:Y:S02]  /*02b0*/  USHF.L.U32 UR9, UR8, 0xb, URZ ;  /* 0x0000000b08097899 */ /* 0x000fe4000800063f */
[----:B------:R-:W-:Y:S02]  /*02c0*/  USHF.L.U32 UR8, UR8, 0x1, URZ ;  /* 0x0000000108087899 */ /* 0x000fe4000800063f */
[----:B0-----:R-:W-:Y:S02]  /*02d0*/  ULEA UR5, UR6, UR5, 0x18 ;  /* 0x0000000506057291 */ /* 0x001fe4000f8ec03f */
[----:B------:R-:W-:-:S04]  /*02e0*/  UIADD3 UR6, -UR7, 0x100000, URZ ;  /* 0x0010000007067890 */ /* 0x000fc8000fffe13f */
[----:B------:R-:W-:Y:S02]  /*02f0*/  USHF.L.U32 UR7, UR6, 0xb, URZ ;  /* 0x0000000b06077899 */ /* 0x000fe4000800063f */
[----:B------:R-:W-:Y:S01]  /*0300*/  USHF.L.U32 UR6, UR6, 0x1, URZ ;  /* 0x0000000106067899 */ /* 0x000fe2000800063f */
[----:B------:R-:W0:Y:S11]  /*0310*/  FENCE.VIEW.ASYNC.S ;  /* 0x00000000000073c6 */ /* 0x000e360000000000 */
[----:B0-----:R0:W1:Y:S01]  /*0320*/  SYNCS.EXCH.64 URZ, [UR5], UR6 ;  /* 0x00000006053f75b2 */ /* 0x0010620008000100 */
[----:B------:R0:W2:Y:S01]  /*0330*/  SYNCS.EXCH.64 URZ, [UR5+0x48], UR8 ;  /* 0x00004808053f75b2 */ /* 0x0000a20008000100 */
[----:B------:R0:W3:Y:S01]  /*0340*/  SYNCS.EXCH.64 URZ, [UR5+0x8], UR6 ;  /* 0x00000806053f75b2 */ /* 0x0000e20008000100 */
[----:B------:R0:W4:Y:S01]  /*0350*/  SYNCS.EXCH.64 URZ, [UR5+0x50], UR8 ;  /* 0x00005008053f75b2 */ /* 0x0001220008000100 */
[----:B------:R0:W0:Y:S01]  /*0360*/  SYNCS.EXCH.64 URZ, [UR5+0x10], UR6 ;  /* 0x00001006053f75b2 */ /* 0x0000220008000100 */
        /* <DEDUP_REMOVED lines=13> */
[----:B------:R-:W-:Y:S01]  /*0440*/  NOP ;  /* 0x0000000000007918 */ /* 0x000fe20000000000 */
.L_x_3:
[----:B0-----:R-:W-:Y:S05]  /*0450*/  BSYNC B0 ;  /* 0x0000000000007941 */ /* 0x001fea0003800000 */
.L_x_2:
[----:B------:R-:W0:Y:S01]  /*0460*/  SHFL.IDX PT, R5, R2, RZ, 0x1f ;  /* 0x00001fff02057589 */ /* 0x000e2200000e0000 */
[----:B------:R-:W-:Y:S01]  /*0470*/  ELECT P0, URZ, PT ;  /* 0x00000000003f782f */ /* 0x000fe20003800000 */
[----:B------:R-:W-:Y:S01]  /*0480*/  NOP ;  /* 0x0000000000007918 */ /* 0x000fe20000000000 */
[----:B------:R-:W-:Y:S01]  /*0490*/  ELECT P1, URZ, PT ;  /* 0x00000000003f782f */ /* 0x000fe20003820000 */
[----:B------:R-:W5:Y:S01]  /*04a0*/  SHFL.IDX PT, R4, R2, RZ, 0x1f ;  /* 0x00001fff02047589 */ /* 0x000f6200000e0000 */
[----:B------:R-:W-:Y:S01]  /*04b0*/  UMOV UR6, 0x20 ;  /* 0x0000002000067882 */ /* 0x000fe20000000000 */
[----:B------:R-:W-:Y:S01]  /*04c0*/  UMOV UR9, 0x80 ;  /* 0x0000008000097882 */ /* 0x000fe20000000000 */
[----:B------:R-:W-:Y:S01]  /*04d0*/  NOP ;  /* 0x0000000000007918 */ /* 0x000fe20000000000 */
[----:B------:R1:W2:Y:S01]  /*04e0*/  SHFL.IDX PT, R2, R3, RZ, 0x1f ;  /* 0x00001fff03027589 */ /* 0x0002a200000e0000 */
[----:B------:R-:W-:Y:S01]  /*04f0*/  ULDC.64 UR54, c[0x0][0x208] ;  /* 0x0000820000367ab9 */ /* 0x000fe20000000a00 */
[----:B-1----:R-:W-:-:S04]  /*0500*/  SHF.R.S32.HI R3, RZ, 0x1f, R0 ;  /* 0x0000001fff037819 */ /* 0x002fc80000011400 */
[----:B------:R-:W-:Y:S02]  /*0510*/  LEA.HI R3, R3, R0, RZ, 0x7 ;  /* 0x0000000003037211 */ /* 0x000fe400078f38ff */
[----:B0-----:R-:W-:Y:S02]  /*0520*/  ISETP.NE.OR P0, PT, R5, RZ, !P0 ;  /* 0x000000ff0500720c */ /* 0x001fe40004705670 */
[----:B------:R-:W-:Y:S02]  /*0530*/  LOP3.LUT R3, R3, 0xffffff80, RZ, 0xc0, !PT ;  /* 0xffffff8003037812 */ /* 0x000fe400078ec0ff */
[----:B-----5:R-:W-:-:S03]  /*0540*/  ISETP.NE.OR P1, PT, R4, RZ, !P1 ;  /* 0x000000ff0400720c */ /* 0x020fc60004f25670 */
[----:B------:R-:W-:Y:S01]  /*0550*/  IMAD.IADD R23, R0, 0x1, -R3 ;  /* 0x0000000100177824 */ /* 0x000fe200078e0a03 */
[----:B--2---:R-:W-:-:S05]  /*0560*/  R2UR UR45, R2 ;  /* 0x00000000022d72ca */ /* 0x004fca00000e0000 */
[----:B------:R-:W-:-:S04]  /*0570*/  VOTEU.ALL UP0, P0 ;  /* 0x00000000003f7886 */ /* 0x000fc80000000000 */
[----:B------:R-:W-:Y:S01]  /*0580*/  VOTEU.ALL UP1, P1 ;  /* 0x00000000003f7886 */ /* 0x000fe20000820000 */
[----:B------:R-:W0:Y:S01]  /*0590*/  @!UP0 S2UR UR8, SR_CgaCtaId ;  /* 0x00000000000889c3 */ /* 0x000e220000008800 */
[----:B------:R-:W-:Y:S01]  /*05a0*/  @!UP0 UMOV UR5, 0x400 ;  /* 0x0000040000058882 */ /* 0x000fe20000000000 */
[----:B------:R-:W-:-:S04]  /*05b0*/  @!UP0 UIADD3 UR6, -UR6, 0x100000, URZ ;  /* 0x0010000006068890 */ /* 0x000fc8000fffe13f */
[----:B------:R-:W-:Y:S02]  /*05c0*/  @!UP0 USHF.L.U32 UR7, UR6, 0xb, URZ ;  /* 0x0000000b06078899 */ /* 0x000fe4000800063f */
[----:B------:R-:W-:Y:S01]  /*05d0*/  @!UP0 USHF.L.U32 UR6, UR6, 0x1, URZ ;  /* 0x0000000106068899 */ /* 0x000fe2000800063f */
[----:B------:R-:W-:Y:S01]  /*05e0*/  @!UP1 UMOV UR10, 0x400 ;  /* 0x00000400000a9882 */ /* 0x000fe20000000000 */
[----:B------:R-:W-:Y:S01]  /*05f0*/  VOTEU.ALL UP2, P1 ;  /* 0x00000000003f7886 */ /* 0x000fe20000840000 */
[----:B------:R-:W-:Y:S01]  /*0600*/  VOTEU.ALL UP3, P1 ;  /* 0x00000000003f7886 */ /* 0x000fe20000860000 */
[----:B------:R-:W-:Y:S01]  /*0610*/  VOTEU.ALL UP4, P1 ;  /* 0x00000000003f7886 */ /* 0x000fe20000880000 */
[----:B------:R-:W1:Y:S01]  /*0620*/  @!UP1 S2UR UR11, SR_CgaCtaId ;  /* 0x00000000000b99c3 */ /* 0x000e620000008800 */
[----:B------:R-:W-:Y:S01]  /*0630*/  VOTEU.ALL UP5, P1 ;  /* 0x00000000003f7886 */ /* 0x000fe200008a0000 */
[----:B------:R-:W-:Y:S01]  /*0640*/  ISETP.NE.AND P1, PT, RZ, UR13, PT ;  /* 0x0000000dff007c0c */ /* 0x000fe2000bf25270 */
[----:B0-----:R-:W-:-:S02]  /*0650*/  @!UP0 ULEA UR5, UR8, UR5, 0x18 ;  /* 0x0000000508058291 */ /* 0x001fc4000f8ec03f */
[----:B------:R-:W-:-:S04]  /*0660*/  @!UP1 UIADD3 UR8, -UR9, 0x100000, URZ ;  /* 0x0010000009089890 */ /* 0x000fc8000fffe13f */
[----:B------:R-:W-:Y:S02]  /*0670*/  @!UP1 USHF.L.U32 UR9, UR8, 0xb, URZ ;  /* 0x0000000b08099899 */ /* 0x000fe4000800063f */
[----:B------:R-:W-:Y:S01]  /*0680*/  @!UP1 USHF.L.U32 UR8, UR8, 0x1, URZ ;  /* 0x0000000108089899 */ /* 0x000fe2000800063f */
[----:B------:R-:W-:Y:S01]  /*0690*/  VOTEU.ALL UP0, P0 ;  /* 0x00000000003f7886 */ /* 0x000fe20000000000 */
[----:B-1----:R-:W-:Y:S01]  /*06a0*/  @!UP1 ULEA UR10, UR11, UR10, 0x18 ;  /* 0x0000000a0b0a9291 */ /* 0x002fe2000f8ec03f */
[----:B------:R-:W-:Y:S01]  /*06b0*/  VOTEU.ALL UP1, P0 ;  /* 0x00000000003f7886 */ /* 0x000fe20000020000 */
[----:B------:R-:W0:Y:S02]  /*06c0*/  FENCE.VIEW.ASYNC.S ;  /* 0x00000000000073c6 */ /* 0x000e240000000000 */
[----:B0-----:R-:W3:Y:S02]  /*06d0*/  @!UP0 SYNCS.EXCH.64 URZ, [UR5+0xc0], UR6 ;  /* 0x0000c006053f85b2 */ /* 0x001ee40008000100 */
[----:B------:R0:W3:Y:S01]  /*06e0*/  @!UP1 SYNCS.EXCH.64 URZ, [UR5+0xc8], UR6 ;  /* 0x0000c806053f95b2 */ /* 0x0000e20008000100 */
[----:B------:R-:W-:Y:S01]  /*06f0*/  NOP ;  /* 0x0000000000007918 */ /* 0x000fe20000000000 */
[----:B0-----:R-:W-:-:S02]  /*0700*/  ULDC.64 UR6, c[0x0][0x798] ;  /* 0x0001e60000067ab9 */ /* 0x001fc40000000a00 */
[----:B------:R-:W-:Y:S02]  /*0710*/  ISETP.NE.U32.AND P0, PT, RZ, UR6, PT ;  /* 0x00000006ff007c0c */ /* 0x000fe4000bf05070 */
[----:B------:R0:W3:Y:S02]  /*0720*/  @!UP2 SYNCS.EXCH.64 URZ, [UR10+0xa0], UR8 ;  /* 0x0000a0080a3fa5b2 */ /* 0x0000e40008000100 */
[----:B------:R-:W-:Y:S01]  /*0730*/  ISETP.NE.AND.EX P0, PT, RZ, UR7, PT, P0 ;  /* 0x00000007ff007c0c */ /* 0x000fe2000bf05300 */
[----:B------:R0:W3:Y:S01]  /*0740*/  @!UP3 SYNCS.EXCH.64 URZ, [UR10+0xa8], UR8 ;  /* 0x0000a8080a3fb5b2 */ /* 0x0000e20008000100 */
[----:B------:R0:W3:Y:S01]  /*0750*/  @!UP4 SYNCS.EXCH.64 URZ, [UR10+0xb0], UR8 ;  /* 0x0000b0080a3fc5b2 */ /* 0x0000e20008000100 */
[----:B------:R0:W3:Y:S01]  /*0760*/  @!UP5 SYNCS.EXCH.64 URZ, [UR10+0xb8], UR8 ;  /* 0x0000b8080a3fd5b2 */ /* 0x0000e20008000100 */
[----:B------:R-:W-:Y:S01]  /*0770*/  NOP ;  /* 0x0000000000007918 */ /* 0x000fe20000000000 */
[----:B---34-:R-:W-:Y:S08]  /*0780*/  BAR.SYNC.DEFER_BLOCKING 0x0 ;  /* 0x0000000000007b1d */ /* 0x018ff00000010000 */
[----:B0-----:R-:W-:Y:S05]  /*0790*/  @!P0 BRA `(.L_x_4) ;  /* 0x00000000001c8947 */ /* 0x001fea0003800000 */
[----:B------:R-:W0:Y:S02]  /*07a0*/  LDC.64 R2, c[0x0][0x798] ;  /* 0x0001e600ff027b82 */ /* 0x000e240000000a00 */
[----:B0-----:R-:W2:Y:S02]  /*07b0*/  LDG.E.64 R2, desc[UR54][R2.64] ;  /* 0x0000003602027981 */ /* 0x001ea4000c1e1b00 */
[----:B--2---:R-:W-:-:S04]  /*07c0*/  ISETP.NE.U32.AND P0, PT, R2, RZ, PT ;  /* 0x000000ff0200720c */ /* 0x004fc80003f05070 */
[----:B------:R-:W-:-:S13]  /*07d0*/  ISETP.NE.AND.EX P0, PT, R3, RZ, PT, P0 ;  /* 0x000000ff0300720c */ /* 0x000fda0003f05300 */
[----:B------:R-:W-:Y:S05]  /*07e0*/  @!P0 BRA `(.L_x_4) ;  /* 0x0000000000088947 */ /* 0x000fea0003800000 */
[----:B------:R1:W5:Y:S01]  /*07f0*/  LD.E R56, desc[UR54][R2.64] ;  /* 0x0000003602387980 */ /* 0x000362000c101900 */
[----:B------:R-:W-:Y:S05]  /*0800*/  BRA `(.L_x_5) ;  /* 0x0000000000247947 */ /* 0x000fea0003800000 */
.L_x_4:
[----:B------:R-:W-:Y:S02]  /*0810*/  ULDC.64 UR6, c[0x0][0x788] ;  /* 0x0001e20000067ab9 */ /* 0x000fe40000000a00 */
[----:B------:R-:W-:-:S04]  /*0820*/  ISETP.NE.U32.AND P0, PT, RZ, UR6, PT ;  /* 0x00000006ff007c0c */ /* 0x000fc8000bf05070 */
[----:B------:R-:W-:-:S13]  /*0830*/  ISETP.NE.AND.EX P0, PT, RZ, UR7, PT, P0 ;  /* 0x00000007ff007c0c */ /* 0x000fda000bf05300 */
[----:B------:R-:W-:Y:S05]  /*0840*/  @!P0 BRA `(.L_x_6) ;  /* 0x00000000000c8947 */ /* 0x000fea0003800000 */
[----:B------:R-:W0:Y:S02]  /*0850*/  LDC.64 R56, c[0x0][0x788] ;  /* 0x0001e200ff387b82 */ /* 0x000e240000000a00 */
[----:B0-----:R0:W5:Y:S01]  /*0860*/  LDG.E R56, desc[UR54][R56.64] ;  /* 0x0000003638387981 */ /* 0x001162000c1e1900 */
[----:B------:R-:W-:Y:S05]  /*0870*/  BRA `(.L_x_5) ;  /* 0x0000000000087947 */ /* 0x000fea0003800000 */
.L_x_6:
[----:B------:R-:W-:Y:S02]  /*0880*/  ULDC UR5, c[0x0][0x780] ;  /* 0x0001e00000057ab9 */ /* 0x000fe40000000800 */
[----:B------:R-:W-:-:S07]  /*0890*/  IMAD.U32 R56, RZ, RZ, UR5 ;  /* 0x00000005ff387e24 */ /* 0x000fce000f8e00ff */
.L_x_5:
[----:B------:R-:W-:Y:S02]  /*08a0*/  ULDC.64 UR6, c[0x0][0x7a0] ;  /* 0x0001e80000067ab9 */ /* 0x000fe40000000a00 */
[----:B------:R-:W-:-:S04]  /*08b0*/  ISETP.NE.U32.AND P0, PT, RZ, UR6, PT ;  /* 0x00000006ff007c0c */ /* 0x000fc8000bf05070 */
[----:B------:R-:W-:-:S13]  /*08c0*/  ISETP.NE.AND.EX P0, PT, RZ, UR7, PT, P0 ;  /* 0x00000007ff007c0c */ /* 0x000fda000bf05300 */
[----:B------:R-:W-:Y:S05]  /*08d0*/  @!P0 BRA `(.L_x_7) ;  /* 0x00000000001c8947 */ /* 0x000fea0003800000 */
[----:B-1----:R-:W1:Y:S02]  /*08e0*/  LDC.64 R2, c[0x0][0x7a0] ;  /* 0x0001e800ff027b82 */ /* 0x002e640000000a00 */
[----:B-1----:R-:W2:Y:S02]  /*08f0*/  LDG.E.64 R2, desc[UR54][R2.64] ;  /* 0x0000003602027981 */ /* 0x002ea4000c1e1b00 */
[----:B--2---:R-:W-:-:S04]  /*0900*/  ISETP.NE.U32.AND P0, PT, R2, RZ, PT ;  /* 0x000000ff0200720c */ /* 0x004fc80003f05070 */
[----:B------:R-:W-:-:S13]  /*0910*/  ISETP.NE.AND.EX P0, PT, R3, RZ, PT, P0 ;  /* 0x000000ff0300720c */ /* 0x000fda0003f05300 */
[----:B------:R-:W-:Y:S05]  /*0920*/  @!P0 BRA `(.L_x_7) ;  /* 0x0000000000088947 */ /* 0x000fea0003800000 */
[----:B0-----:R2:W5:Y:S01]  /*0930*/  LD.E R57, desc[UR54][R2.64] ;  /* 0x0000003602397980 */ /* 0x001562000c101900 */
[----:B------:R-:W-:Y:S05]  /*0940*/  BRA `(.L_x_8) ;  /* 0x0000000000247947 */ /* 0x000fea0003800000 */
.L_x_7:
[----:B------:R-:W-:Y:S02]  /*0950*/  ULDC.64 UR6, c[0x0][0x790] ;  /* 0x0001e40000067ab9 */ /* 0x000fe40000000a00 */
[----:B------:R-:W-:-:S04]  /*0960*/  ISETP.NE.U32.AND P0, PT, RZ, UR6, PT ;  /* 0x00000006ff007c0c */ /* 0x000fc8000bf05070 */
[----:B------:R-:W-:-:S13]  /*0970*/  ISETP.NE.AND.EX P0, PT, RZ, UR7, PT, P0 ;  /* 0x00000007ff007c0c */ /* 0x000fda000bf05300 */
[----:B------:R-:W-:Y:S05]  /*0980*/  @!P0 BRA `(.L_x_9) ;  /* 0x00000000000c8947 */ /* 0x000fea0003800000 */
[----:B-1----:R-:W0:Y:S02]  /*0990*/  LDC.64 R2, c[0x0][0x790] ;  /* 0x0001e400ff027b82 */ /* 0x002e240000000a00 */
[----:B0-----:R0:W5:Y:S01]  /*09a0*/  LDG.E R57, desc[UR54][R2.64] ;  /* 0x0000003602397981 */ /* 0x001162000c1e1900 */
[----:B------:R-:W-:Y:S05]  /*09b0*/  BRA `(.L_x_8) ;  /* 0x0000000000087947 */ /* 0x000fea0003800000 */
.L_x_9:
[----:B------:R-:W-:Y:S02]  /*09c0*/  ULDC UR5, c[0x0][0x784] ;  /* 0x0001e10000057ab9 */ /* 0x000fe40000000800 */
[----:B0-----:R-:W-:-:S07]  /*09d0*/  IMAD.U32 R57, RZ, RZ, UR5 ;  /* 0x00000005ff397e24 */ /* 0x001fce000f8e00ff */
.L_x_8:
[----:B012---:R-:W0:Y:S01]  /*09e0*/  LDC R2, c[0x0][0x85c] ;  /* 0x00021700ff027b82 */ /* 0x007e220000000800 */
[----:B------:R-:W1:Y:S01]  /*09f0*/  S2R R12, SR_CTAID.Y ;  /* 0x00000000000c7919 */ /* 0x000e620000002600 */
[----:B------:R-:W-:Y:S01]  /*0a00*/  UISETP.NE.AND UP0, UPT, UR13, 0x2, UPT ;  /* 0x000000020d00788c */ /* 0x000fe2000bf05270 */
[----:B------:R-:W-:Y:S01]  /*0a10*/  IMAD.MOV.U32 R5, RZ, RZ, RZ ;  /* 0x000000ffff057224 */ /* 0x000fe200078e00ff */
[----:B------:R-:W-:Y:S01]  /*0a20*/  ULDC UR5, c[0x0][0x28c] ;  /* 0x0000a30000057ab9 */ /* 0x000fe20000000800 */
[----:B------:R-:W2:Y:S01]  /*0a30*/  S2R R4, SR_CTAID.X ;  /* 0x0000000000047919 */ /* 0x000ea20000002500 */
[----:B------:R-:W-:Y:S02]  /*0a40*/  UIADD3 UR5, UR5, 0x7f, URZ ;  /* 0x0000007f05057890 */ /* 0x000fe4000fffe03f */
[----:B------:R-:W-:Y:S01]  /*0a50*/  PLOP3.LUT P0, PT, PT, PT, UP0, 0x80, 0x0 ;  /* 0x000000000000781c */ /* 0x000fe20003f0f008 */
[----:B------:R-:W-:Y:S01]  /*0a60*/  UMOV UR51, URZ ;  /* 0x0000003f00337c82 */ /* 0x000fe20008000000 */
[----:B------:R-:W-:Y:S01]  /*0a70*/  USHF.R.S32.HI UR8, URZ, 0x1f, UR5 ;  /* 0x0000001f3f087899 */ /* 0x000fe20008011405 */
[----:B------:R-:W-:Y:S01]  /*0a80*/  UMOV UR50, URZ ;  /* 0x0000003f00327c82 */ /* 0x000fe20008000000 */
[----:B------:R-:W-:-:S02]  /*0a90*/  ULDC.64 UR10, c[0x0][0x850] ;  /* 0x00021400000a7ab9 */ /* 0x000fc40000000a00 */
[----:B------:R-:W-:-:S04]  /*0aa0*/  ULEA.HI UR8, UR8, UR5, URZ, 0x7 ;  /* 0x0000000508087291 */ /* 0x000fc8000f8f383f */
[----:B------:R-:W-:Y:S01]  /*0ab0*/  USHF.R.S32.HI UR37, URZ, 0x7, UR8 ;  /* 0x000000073f257899 */ /* 0x000fe20008011408 */
[----:B0-----:R-:W-:-:S04]  /*0ac0*/  ISETP.NE.AND P2, PT, R2, 0x1, PT ;  /* 0x000000010200780c */ /* 0x001fc80003f45270 */
[----:B------:R-:W-:-:S09]  /*0ad0*/  P2R R3, PR, RZ, 0x4 ;  /* 0x00000004ff037803 */ /* 0x000fd20000000000 */
[----:B------:R-:W2:Y:S01]  /*0ae0*/  @P2 LDC R17, c[0x0][0x10] ;  /* 0x00000400ff112b82 */ /* 0x000ea20000000800 */
[----:B-1----:R-:W-:Y:S02]  /*0af0*/  @P2 IMAD.MOV.U32 R6, RZ, RZ, R12 ;  /* 0x000000ffff062224 */ /* 0x002fe400078e000c */
[----:B------:R-:W-:-:S05]  /*0b00*/  @P2 IMAD.MOV.U32 R7, RZ, RZ, RZ ;  /* 0x000000ffff072224 */ /* 0x000fca00078e00ff */
[----:B------:R-:W0:Y:S01]  /*0b10*/  @!P2 LDC R3, c[0x0][0xc] ;  /* 0x00000300ff03ab82 */ /* 0x000e220000000800 */
[----:B------:R-:W-:Y:S01]  /*0b20*/  ULDC UR6, c[0x0][0xc] ;  /* 0x0000030000067ab9 */ /* 0x000fe20000000800 */
[----:B------:R-:W-:Y:S01]  /*0b30*/  ULDC UR7, c[0x0][0x10] ;  /* 0x0000040000077ab9 */ /* 0x000fe20000000800 */
[----:B------:R-:W-:Y:S01]  /*0b40*/  ULDC UR5, c[0x0][0x14] ;  /* 0x0000050000057ab9 */ /* 0x000fe20000000800 */
[----:B------:R-:W-:-:S04]  /*0b50*/  UIMAD.WIDE.U32 UR6, UR6, UR7, URZ ;  /* 0x00000007060672a5 */ /* 0x000fc8000f8e003f */
[----:B------:R-:W-:Y:S02]  /*0b60*/  UIMAD.WIDE.U32 UR52, UR6, UR5, URZ ;  /* 0x00000005063472a5 */ /* 0x000fe4000f8e003f */
[----:B------:R-:W-:-:S04]  /*0b70*/  UIMAD UR36, UR7, UR5, URZ ;  /* 0x00000005072472a4 */ /* 0x000fc8000f8e023f */
[----:B------:R-:W-:Y:S01]  /*0b80*/  UIADD3 UR36, UR53, UR36, URZ ;  /* 0x0000002435247290 */ /* 0x000fe2000fffe03f */
[----:B--2---:R-:W-:-:S04]  /*0b90*/  @P2 IMAD.WIDE.U32 R16, R4, R17, R6 ;  /* 0x0000001104102225 */ /* 0x004fc800078e0006 */
[----:B0-----:R-:W-:-:S04]  /*0ba0*/  @!P2 IMAD.WIDE.U32 R6, R3, R12, R4 ;  /* 0x0000000c0306a225 */ /* 0x001fc800078e0004 */
[----:B------:R-:W-:Y:S02]  /*0bb0*/  @P2 IMAD.MOV.U32 R3, RZ, RZ, RZ ;  /* 0x000000ffff032224 */ /* 0x000fe400078e00ff */
[----:B------:R-:W-:Y:S02]  /*0bc0*/  @!P2 IMAD.MOV.U32 R16, RZ, RZ, R6 ;  /* 0x000000ffff10a224 */ /* 0x000fe400078e0006 */
[----:B------:R-:W-:Y:S02]  /*0bd0*/  @P2 IMAD.IADD R17, R17, 0x1, R3 ;  /* 0x0000000111112824 */ /* 0x000fe400078e0203 */
[----:B------:R-:W-:Y:S01]  /*0be0*/  @!P2 IMAD.MOV.U32 R17, RZ, RZ, R7 ;  /* 0x000000ffff11a224 */ /* 0x000fe200078e0007 */
[----:B------:R-:W-:Y:S06]  /*0bf0*/  @P0 BRA `(.L_x_10) ;  /* 0x0000000000200947 */ /* 0x000fec0003800000 */
[----:B------:R-:W-:Y:S01]  /*0c00*/  UISETP.GE.U32.AND UP0, UPT, UR37, 0x9, UPT ;  /* 0x000000092500788c */ /* 0x000fe2000bf06070 */
[----:B------:R-:W-:Y:S01]  /*0c10*/  IADD3 R16, P0, R16, UR52, RZ ;  /* 0x0000003410107c10 */ /* 0x000fe2000ff1e0ff */
[----:B------:R-:W-:Y:S01]  /*0c20*/  UIMAD.WIDE.U32 UR6, UR37, 0x38e38e39, URZ ;  /* 0x38e38e39250678a5 */ /* 0x000fe2000f8e003f */
[----:B------:R-:W-:Y:S02]  /*0c30*/  UMOV UR50, URZ ;  /* 0x0000003f00327c82 */ /* 0x000fe40008000000 */
[----:B------:R-:W-:Y:S01]  /*0c40*/  IADD3.X R17, R17, UR36, RZ, P0, !PT ;  /* 0x0000002411117c10 */ /* 0x000fe200087fe4ff */
[----:B------:R-:W-:-:S04]  /*0c50*/  USHF.R.U32.HI UR6, URZ, 0x1, UR7 ;  /* 0x000000013f067899 */ /* 0x000fc80008011607 */
[----:B------:R-:W-:Y:S02]  /*0c60*/  UIMAD UR51, UR6, -0x9, UR37 ;  /* 0xfffffff7063378a4 */ /* 0x000fe4000f8e0225 */
[----:B------:R-:W-:-:S12]  /*0c70*/  @UP0 ULOP3.LUT UR50, UR6, 0x1, URZ, 0xc0, !UPT ;  /* 0x0000000106320892 */ /* 0x000fd8000f8ec03f */
.L_x_10:
[----:B------:R-:W-:Y:S01]  /*0c80*/  ISETP.GE.U32.AND P0, PT, R16, UR10, PT ;  /* 0x0000000a10007c0c */ /* 0x000fe2000bf06070 */
[----:B------:R-:W-:Y:S01]  /*0c90*/  IMAD.MOV.U32 R22, RZ, RZ, -0x1 ;  /* 0xffffffffff167424 */ /* 0x000fe200078e00ff */
[----:B------:R-:W-:Y:S01]  /*0ca0*/  PRMT R3, RZ, 0x7610, R3 ;  /* 0x00007610ff037816 */ /* 0x000fe20000000003 */
[----:B------:R-:W-:Y:S01]  /*0cb0*/  IMAD.MOV.U32 R18, RZ, RZ, -0x1 ;  /* 0xffffffffff127424 */ /* 0x000fe200078e00ff */
[----:B------:R-:W-:Y:S01]  /*0cc0*/  ISETP.GE.U32.AND.EX P0, PT, R17, UR11, PT, P0 ;  /* 0x0000000b11007c0c */ /* 0x000fe2000bf06100 */
[----:B------:R-:W-:-:S12]  /*0cd0*/  IMAD.MOV.U32 R19, RZ, RZ, -0x1 ;  /* 0xffffffffff137424 */ /* 0x000fd800078e00ff */
[----:B------:R-:W-:Y:S05]  /*0ce0*/  @P0 BRA `(.L_x_11) ;  /* 0x0000000400580947 */ /* 0x000fea0003800000 */
[----:B------:R-:W0:Y:S01]  /*0cf0*/  LDC.64 R14, c[0x0][0x828] ;  /* 0x00020a00ff0e7b82 */ /* 0x000e220000000a00 */
[----:B------:R-:W-:Y:S02]  /*0d00*/  IMAD.MOV.U32 R6, RZ, RZ, R16 ;  /* 0x000000ffff067224 */ /* 0x000fe400078e0010 */
[----:B------:R-:W-:-:S05]  /*0d10*/  IMAD.MOV.U32 R7, RZ, RZ, R17 ;  /* 0x000000ffff077224 */ /* 0x000fca00078e0011 */
[----:B------:R-:W1:Y:S08]  /*0d20*/  LDC R18, c[0x0][0x830] ;  /* 0x00020c00ff127b82 */ /* 0x000e700000000800 */
[----:B------:R-:W2:Y:S01]  /*0d30*/  LDC.64 R20, c[0x0][0x820] ;  /* 0x00020800ff147b82 */ /* 0x000ea20000000a00 */
[----:B0-----:R-:W-:-:S04]  /*0d40*/  ISETP.NE.U32.AND P0, PT, R14, RZ, PT ;  /* 0x000000ff0e00720c */ /* 0x001fc80003f05070 */
[----:B------:R-:W-:-:S13]  /*0d50*/  ISETP.NE.AND.EX P0, PT, R15, RZ, PT, P0 ;  /* 0x000000ff0f00720c */ /* 0x000fda0003f05300 */
[----:B-12---:R-:W-:Y:S05]  /*0d60*/  @!P0 BRA `(.L_x_12) ;  /* 0x0000000000288947 */ /* 0x006fea0003800000 */
[----:B------:R-:W0:Y:S02]  /*0d70*/  LDC R3, c[0x0][0x834] ;  /* 0x00020d00ff037b82 */ /* 0x000e240000000800 */
[----:B0-----:R-:W-:-:S05]  /*0d80*/  IADD3 R3, P0, R16, R3, RZ ;  /* 0x0000000310037210 */ /* 0x001fca0007f1e0ff */
[----:B------:R-:W-:-:S04]  /*0d90*/  IMAD.X R13, RZ, RZ, R17, P0 ;  /* 0x000000ffff0d7224 */ /* 0x000fc800000e0611 */
[----:B------:R-:W-:-:S04]  /*0da0*/  IMAD.WIDE.U32 R6, R13, R14, RZ ;  /* 0x0000000e0d067225 */ /* 0x000fc800078e00ff */
[----:B------:R-:W-:-:S04]  /*0db0*/  IMAD.WIDE.U32 R8, P0, R3, R15, R6 ;  /* 0x0000000f03087225 */ /* 0x000fc80007800006 */
[----:B------:R-:W-:-:S04]  /*0dc0*/  IMAD.WIDE.U32 R6, R3, R14, RZ ;  /* 0x0000000e03067225 */ /* 0x000fc800078e00ff */
[----:B------:R-:W-:Y:S01]  /*0dd0*/  IMAD.X R11, RZ, RZ, RZ, P0 ;  /* 0x000000ffff0b7224 */ /* 0x000fe200000e06ff */
[----:B------:R-:W-:Y:S01]  /*0de0*/  IADD3 RZ, P0, R7, R8, RZ ;  /* 0x0000000807ff7210 */ /* 0x000fe20007f1e0ff */
[----:B------:R-:W-:-:S04]  /*0df0*/  IMAD.MOV.U32 R10, RZ, RZ, R9 ;  /* 0x000000ffff0a7224 */ /* 0x000fc800078e0009 */
[----:B------:R-:W-:-:S08]  /*0e00*/  IMAD.WIDE.U32.X R6, R13, R15, R10, P0 ;  /* 0x0000000f0d067225 */ /* 0x000fd000000e040a */
.L_x_12:
[-CC-:B------:R-:W-:Y:S01]  /*0e10*/  SHF.R.U64 R28, R6, R18.reuse, R7.reuse ;  /* 0x00000012061c7219 */ /* 0x180fe20000001207 */
[----:B------:R-:W0:Y:S01]  /*0e20*/  LDC R10, c[0x0][0x818] ;  /* 0x00020600ff0a7b82 */ /* 0x000e220000000800 */
[----:B------:R-:W-:Y:S01]  /*0e30*/  SHF.R.U32.HI R5, RZ, R18, R7 ;  /* 0x00000012ff057219 */ /* 0x000fe20000011607 */
[----:B------:R-:W-:Y:S01]  /*0e40*/  ULDC UR5, c[0x0][0x150] ;  /* 0x0000540000057ab9 */ /* 0x000fe20000000800 */
[----:B------:R-:W-:Y:S02]  /*0e50*/  IADD3 R9, P0, RZ, -R28, RZ ;  /* 0x8000001cff097210 */ /* 0x000fe40007f1e0ff */
[----:B------:R-:W-:-:S03]  /*0e60*/  I2FP.F32.U32 R3, R4 ;  /* 0x0000000400037245 */ /* 0x000fc60000201000 */
[----:B------:R-:W1:Y:S01]  /*0e70*/  LDC.64 R24, c[0x0][0x840] ;  /* 0x00021000ff187b82 */ /* 0x000e620000000a00 */
[----:B------:R-:W-:Y:S02]  /*0e80*/  IMAD.X R11, RZ, RZ, ~R5, P0 ;  /* 0x000000ffff0b7224 */ /* 0x000fe400000e0e05 */
[----:B------:R-:W-:Y:S01]  /*0e90*/  FMUL R3, R3, UR5 ;  /* 0x0000000503037c20 */ /* 0x000fe20008400000 */
[----:B------:R-:W-:Y:S01]  /*0ea0*/  IMAD.WIDE.U32 R6, R9, R20, R16 ;  /* 0x0000001409067225 */ /* 0x000fe200078e0010 */
[----:B------:R-:W-:-:S03]  /*0eb0*/  ULDC UR5, c[0x0][0x154] ;  /* 0x0000550000057ab9 */ /* 0x000fc60000000800 */
[----:B------:R-:W-:Y:S01]  /*0ec0*/  IMAD R8, R11, R20, RZ ;  /* 0x000000140b087224 */ /* 0x000fe200078e02ff */
[----:B------:R-:W2:Y:S01]  /*0ed0*/  LDC R5, c[0x0][0x144] ;  /* 0x00005100ff057b82 */ /* 0x000ea20000000800 */
[----:B------:R-:W3:Y:S02]  /*0ee0*/  F2I.U32.TRUNC.NTZ R3, R3 ;  /* 0x0000000300037305 */ /* 0x000ee4000020f000 */
[----:B------:R-:W-:-:S04]  /*0ef0*/  IMAD R9, R9, R21, R8 ;  /* 0x0000001509097224 */ /* 0x000fc800078e0208 */
[----:B------:R-:W-:Y:S01]  /*0f00*/  IMAD.IADD R7, R7, 0x1, R9 ;  /* 0x0000000107077824 */ /* 0x000fe200078e0209 */
[----:B------:R-:W4:Y:S01]  /*0f10*/  LDC R18, c[0x0][0x808] ;  /* 0x00020200ff127b82 */ /* 0x000f220000000800 */
[----:B------:R-:W-:-:S03]  /*0f20*/  IMAD.MOV.U32 R9, RZ, RZ, -0x1 ;  /* 0xffffffffff097424 */ /* 0x000fc600078e00ff */
[----:B0-----:R-:W-:Y:S02]  /*0f30*/  SHF.R.U64 R14, R6, R10, R7 ;  /* 0x0000000a060e7219 */ /* 0x001fe40000001207 */
[----:B------:R-:W-:Y:S02]  /*0f40*/  I2FP.F32.U32 R6, R12 ;  /* 0x0000000c00067245 */ /* 0x000fe40000201000 */
[----:B------:R-:W0:Y:S01]  /*0f50*/  LDC R20, c[0x0][0x858] ;  /* 0x00021600ff147b82 */ /* 0x000e220000000800 */
[----:B-1----:R-:W-:Y:S01]  /*0f60*/  ISETP.NE.U32.AND P0, PT, R24, RZ, PT ;  /* 0x000000ff1800720c */ /* 0x002fe20003f05070 */
[----:B---3--:R-:W-:Y:S02]  /*0f70*/  IMAD.MOV R8, RZ, RZ, -R3 ;  /* 0x000000ffff087224 */ /* 0x008fe400078e0a03 */
[----:B------:R-:W-:Y:S01]  /*0f80*/  FMUL R6, R6, UR5 ;  /* 0x0000000506067c20 */ /* 0x000fe20008400000 */
[----:B------:R-:W-:Y:S02]  /*0f90*/  SHF.R.U32.HI R7, RZ, R10, R7 ;  /* 0x0000000aff077219 */ /* 0x000fe40000011607 */
[----:B------:R-:W-:Y:S01]  /*0fa0*/  ISETP.NE.AND.EX P0, PT, R25, RZ, PT, P0 ;  /* 0x000000ff1900720c */ /* 0x000fe20003f05300 */
[----:B------:R1:W3:Y:S01]  /*0fb0*/  F2I.U32.TRUNC.NTZ R13, R6 ;  /* 0x00000006000d7305 */ /* 0x0002e2000020f000 */
[----:B------:R-:W1:Y:S01]  /*0fc0*/  LDC R15, c[0x0][0x148] ;  /* 0x00005200ff0f7b82 */ /* 0x000e620000000800 */
[----:B--2---:R-:W-:-:S07]  /*0fd0*/  IMAD R3, R5, R8, R4 ;  /* 0x0000000805037224 */ /* 0x004fce00078e0204 */
[----:B------:R-:W2:Y:S01]  /*0fe0*/  LDC R21, c[0x0][0x800] ;  /* 0x00020000ff157b82 */ /* 0x000ea20000000800 */
[-CC-:B----4-:R-:W-:Y:S02]  /*0ff0*/  SHF.R.U64 R30, R14, R18.reuse, R7.reuse ;  /* 0x000000120e1e7219 */ /* 0x190fe40000001207 */
[----:B------:R-:W-:Y:S01]  /*1000*/  SHF.R.U32.HI R5, RZ, R18, R7 ;  /* 0x00000012ff057219 */ /* 0x000fe20000011607 */
[----:B------:R-:W-:-:S04]  /*1010*/  IMAD.MOV.U32 R7, RZ, RZ, 0x1 ;  /* 0x00000001ff077424 */ /* 0x000fc800078e00ff */
[----:B------:R-:W4:Y:S01]  /*1020*/  LDC R22, c[0x0][0x848] ;  /* 0x00021200ff167b82 */ /* 0x000f220000000800 */
[-C--:B0-----:R-:W-:Y:S02]  /*1030*/  SHF.L.U32 R4, R9, R20.reuse, RZ ;  /* 0x0000001409047219 */ /* 0x081fe400000006ff */
[--C-:B------:R-:W-:Y:S02]  /*1040*/  SHF.R.U64 R18, R30, R20, R5.reuse ;  /* 0x000000141e127219 */ /* 0x100fe40000001205 */
[----:B------:R-:W-:Y:S02]  /*1050*/  LOP3.LUT R11, RZ, R4, RZ, 0x33, !PT ;  /* 0x00000004ff0b7212 */ /* 0x000fe400078e33ff */
[-C--:B------:R-:W-:Y:S01]  /*1060*/  SHF.R.U32.HI R5, RZ, R20.reuse, R5 ;  /* 0x00000014ff057219 */ /* 0x080fe20000011605 */
[----:B------:R-:W0:Y:S01]  /*1070*/  LDC R27, c[0x0][0x838] ;  /* 0x00020e00ff1b7b82 */ /* 0x000e220000000800 */
[----:B------:R-:W-:Y:S01]  /*1080*/  SHF.L.U32 R10, R7, R20, RZ ;  /* 0x00000014070a7219 */ /* 0x000fe200000006ff */
[----:B------:R-:W-:-:S06]  /*1090*/  IMAD.MOV.U32 R4, RZ, RZ, R18 ;  /* 0x000000ffff047224 */ /* 0x000fcc00078e0012 */
[----:B------:R-:W0:Y:S01]  /*10a0*/  LDC R26, c[0x0][0x810] ;  /* 0x00020400ff1a7b82 */ /* 0x000e220000000800 */
[----:B-1-3--:R-:W-:Y:S05]  /*10b0*/  @!P0 BRA `(.L_x_13) ;  /* 0x0000000000288947 */ /* 0x00afea0003800000 */
[----:B------:R-:W1:Y:S02]  /*10c0*/  LDC R9, c[0x0][0x84c] ;  /* 0x00021300ff097b82 */ /* 0x000e640000000800 */
[----:B-1----:R-:W-:-:S05]  /*10d0*/  IADD3 R9, P0, R18, R9, RZ ;  /* 0x0000000912097210 */ /* 0x002fca0007f1e0ff */
        /* <DEDUP_REMOVED lines=8> */
.L_x_13:
[----:B----4-:R-:W-:Y:S01]  /*1160*/  SHF.R.U64 R4, R4, R22, R5 ;  /* 0x0000001604047219 */ /* 0x010fe20000001205 */
[----:B--2---:R-:W-:Y:S01]  /*1170*/  VIADD R5, R21, 0xffffffff ;  /* 0xffffffff15057836 */ /* 0x004fe20000000000 */
[----:B------:R-:W-:Y:S01]  /*1180*/  LOP3.LUT R11, R30, R11, RZ, 0xc0, !PT ;  /* 0x0000000b1e0b7212 */ /* 0x000fe200078ec0ff */
[----:B------:R-:W-:Y:S02]  /*1190*/  IMAD.MOV R13, RZ, RZ, -R13 ;  /* 0x000000ffff0d7224 */ /* 0x000fe400078e0a0d */
[----:B------:R-:W-:Y:S01]  /*11a0*/  IMAD.MOV R6, RZ, RZ, -R4 ;  /* 0x000000ffff067224 */ /* 0x000fe200078e0a04 */
[----:B------:R-:W-:Y:S01]  /*11b0*/  LOP3.LUT R5, R14, R5, RZ, 0xc0, !PT ;  /* 0x000000050e057212 */ /* 0x000fe200078ec0ff */
[----:B------:R-:W-:Y:S02]  /*11c0*/  IMAD R10, R10, R4, R11 ;  /* 0x000000040a0a7224 */ /* 0x000fe400078e020b */
[----:B------:R-:W-:Y:S02]  /*11d0*/  @P2 IMAD R3, R15, R13, R12 ;  /* 0x0000000d0f032224 */ /* 0x000fe400078e020c */
[----:B0-----:R-:W-:-:S02]  /*11e0*/  IMAD R4, R6, R27, R18 ;  /* 0x0000001b06047224 */ /* 0x001fc400078e0212 */
[----:B------:R-:W-:Y:S02]  /*11f0*/  IMAD R22, R10, R26, R3 ;  /* 0x0000001a0a167224 */ /* 0x000fe400078e0203 */
[----:B------:R-:W-:Y:S02]  /*1200*/  IMAD R5, R4, R21, R5 ;  /* 0x0000001504057224 */ /* 0x000fe400078e0205 */
[----:B------:R-:W-:Y:S02]  /*1210*/  IMAD.MOV.U32 R3, RZ, RZ, 0x1 ;  /* 0x00000001ff037424 */ /* 0x000fe400078e00ff */
[----:B------:R-:W-:Y:S01]  /*1220*/  IMAD.MOV.U32 R19, RZ, RZ, R28 ;  /* 0x000000ffff137224 */ /* 0x000fe200078e001c */
[----:B------:R-:W-:Y:S02]  /*1230*/  SEL R18, R5, R22, !P2 ;  /* 0x0000001605127207 */ /* 0x000fe40005000000 */
[----:B------:R-:W-:-:S07]  /*1240*/  SEL R22, R22, R5, !P2 ;  /* 0x0000000516167207 */ /* 0x000fce0005000000 */
.L_x_11:
[----:B------:R-:W-:Y:S05]  /*1250*/  @!P1 BRA `(.L_x_14) ;  /* 0x0000006000e49947 */ /* 0x000fea0003800000 */
[----:B------:R-:W-:-:S06]  /*1260*/  UISETP.GT.U32.AND UP0, UPT, UR12, 0x1, UPT ;  /* 0x000000010c00788c */ /* 0x000fcc000bf04070 */
[----:B------:R-:W-:-:S13]  /*1270*/  PLOP3.LUT P0, PT, PT, PT, UP0, 0x80, 0x0 ;  /* 0x000000000000781c */ /* 0x000fda0003f0f008 */
[----:B------:R-:W-:Y:S05]  /*1280*/  @P0 EXIT ;  /* 0x000000000000094d */ /* 0x000fea0003800000 */
.L_x_15:
[----:B------:R-:W-:-:S08]  /*1290*/  NOP ;  /* 0x0000000000007918 */ /* 0x000fd00000000000 */
[----:B------:R-:W0:Y:S02]  /*12a0*/  USETMAXREG.TRY_ALLOC.CTAPOOL UP0, 0xe8 ;  /* 0x000000e8000079c8 */ /* 0x000e240008000600 */
[----:B0-----:R-:W-:-:S13]  /*12b0*/  PLOP3.LUT P0, PT, PT, PT, UP0, 0x80, 0x0 ;  /* 0x000000000000781c */ /* 0x001fda0003f0f008 */
[----:B------:R-:W-:Y:S05]  /*12c0*/  @!P0 BRA `(.L_x_15) ;  /* 0xfffffffc00f08947 */ /* 0x000fea000383ffff */
[----:B------:R-:W-:-:S13]  /*12d0*/  LOP3.LUT P0, RZ, R3, 0xff, RZ, 0xc0, !PT ;  /* 0x000000ff03ff7812 */ /* 0x000fda000780c0ff */
[----:B------:R-:W-:Y:S05]  /*12e0*/  @!P0 EXIT ;  /* 0x000000000000894d */ /* 0x000fea0003800000 */
[----:B------:R-:W-:Y:S01]  /*12f0*/  SHF.R.S32.HI R0, RZ, 0x1f, R23 ;  /* 0x0000001fff007819 */ /* 0x000fe20000011417 */
[----:B------:R-:W0:Y:S01]  /*1300*/  S2UR UR4, SR_CgaCtaId ;  /* 0x00000000000479c3 */ /* 0x000e220000008800 */
[----:B------:R-:W-:Y:S01]  /*1310*/  UMOV UR43, 0x400 ;  /* 0x00000400002b7882 */ /* 0x000fe20000000000 */
[----:B------:R-:W-:Y:S01]  /*1320*/  UIADD3 UR5, UR45, -0x1, URZ ;  /* 0xffffffff2d057890 */ /* 0x000fe2000fffe03f */
[CC--:B------:R-:W-:Y:S01]  /*1330*/  LEA.HI R3, R0.reuse, R23.reuse, RZ, 0x2 ;  /* 0x0000001700037211 */ /* 0x0c0fe200078f10ff */
[----:B------:R-:W-:Y:S01]  /*1340*/  IMAD.MOV.U32 R69, RZ, RZ, -0x10 ;  /* 0xfffffff0ff457424 */ /* 0x000fe200078e00ff */
[----:B------:R-:W-:Y:S01]  /*1350*/  LEA.HI R0, R0, R23, RZ, 0x5 ;  /* 0x0000001700007211 */ /* 0x000fe200078f28ff */
[----:B------:R-:W-:Y:S01]  /*1360*/  UISETP.NE.AND UP0, UPT, UR5, URZ, UPT ;  /* 0x0000003f0500728c */ /* 0x000fe2000bf05270 */
[--C-:B------:R-:W-:Y:S01]  /*1370*/  SHF.R.S32.HI R60, RZ, 0x2, R3.reuse ;  /* 0x00000002ff3c7819 */ /* 0x100fe20000011403 */
[----:B------:R-:W1:Y:S01]  /*1380*/  LDC R63, c[0x0][0x858] ;  /* 0x00021600ff3f7b82 */ /* 0x000e620000000800 */
[----:B------:R-:W-:Y:S01]  /*1390*/  SHF.R.S32.HI R5, RZ, 0x1f, R3 ;  /* 0x0000001fff057819 */ /* 0x000fe20000011403 */
[----:B------:R-:W-:Y:S01]  /*13a0*/  USEL UR6, URZ, 0x1, UP0 ;  /* 0x000000013f067887 */ /* 0x000fe20008000000 */
[----:B------:R-:W-:Y:S01]  /*13b0*/  LOP3.LUT R4, R3, 0xfffffffc, RZ, 0xc0, !PT ;  /* 0xfffffffc03047812 */ /* 0x000fe200078ec0ff */
[----:B------:R-:W-:Y:S01]  /*13c0*/  IMAD.MOV.U32 R70, RZ, RZ, 0x20 ;  /* 0x00000020ff467424 */ /* 0x000fe200078e00ff */
[----:B------:R-:W-:Y:S01]  /*13d0*/  LEA.HI R5, R5, R60, RZ, 0x3 ;  /* 0x0000003c05057211 */ /* 0x000fe200078f18ff */
[----:B------:R-:W-:Y:S01]  /*13e0*/  IMAD.MOV.U32 R72, RZ, RZ, 0x40 ;  /* 0x00000040ff487424 */ /* 0x000fe200078e00ff */
[----:B------:R-:W-:Y:S01]  /*13f0*/  ULDC UR7, c[0x0][0x284] ;  /* 0x0000a10000077ab9 */ /* 0x000fe20000000800 */
[----:B------:R-:W2:Y:S01]  /*1400*/  LDC.64 R6, c[0x0][0x7c8] ;  /* 0x0001f200ff067b82 */ /* 0x000ea20000000a00 */
[----:B------:R-:W-:Y:S01]  /*1410*/  LOP3.LUT R5, R5, 0xfffffff8, RZ, 0xc0, !PT ;  /* 0xfffffff805057812 */ /* 0x000fe200078ec0ff */
[----:B------:R-:W-:Y:S01]  /*1420*/  IMAD.IADD R4, R23, 0x1, -R4 ;  /* 0x0000000117047824 */ /* 0x000fe200078e0a04 */
[----:B------:R-:W-:Y:S01]  /*1430*/  ULOP3.LUT UR39, UR38, 0x1, URZ, 0xfc, !UPT ;  /* 0x0000000126277892 */ /* 0x000fe2000f8efc3f */
[----:B------:R-:W-:Y:S01]  /*1440*/  IMAD.U32 R71, RZ, RZ, UR6 ;  /* 0x00000006ff477e24 */ /* 0x000fe2000f8e00ff */
[----:B------:R-:W-:Y:S01]  /*1450*/  UIADD3 UR40, UR37, -0x1, URZ ;  /* 0xffffffff25287890 */ /* 0x000fe2000fffe03f */
[----:B------:R-:W-:Y:S01]  /*1460*/  IMAD.IADD R60, R60, 0x1, -R5 ;  /* 0x000000013c3c7824 */ /* 0x000fe200078e0a05 */
[----:B------:R-:W-:Y:S01]  /*1470*/  USHF.L.U32 UR41, UR37, 0x1, URZ ;  /* 0x0000000125297899 */ /* 0x000fe2000800063f */
[----:B------:R-:W3:Y:S01]  /*1480*/  LDC R5, c[0x0][0x288] ;  /* 0x0000a200ff057b82 */ /* 0x000ee20000000800 */
[----:B------:R-:W-:Y:S01]  /*1490*/  IMAD.SHL.U32 R58, R4, 0x2, RZ ;  /* 0x00000002043a7824 */ /* 0x000fe200078e00ff */
[----:B0-----:R-:W-:Y:S01]  /*14a0*/  ULEA UR43, UR4, UR43, 0x18 ;  /* 0x0000002b042b7291 */ /* 0x001fe2000f8ec03f */
[C---:B------:R-:W-:Y:S01]  /*14b0*/  LOP3.LUT R3, R60.reuse, 0x1, RZ, 0xc0, !PT ;  /* 0x000000013c037812 */ /* 0x040fe200078ec0ff */
[----:B------:R-:W-:Y:S01]  /*14c0*/  USHF.L.U32 UR4, UR5, 0x3, URZ ;  /* 0x0000000305047899 */ /* 0x000fe2000800063f */
[----:B------:R-:W-:Y:S01]  /*14d0*/  SHF.R.S32.HI R61, RZ, 0x1f, R60 ;  /* 0x0000001fff3d7819 */ /* 0x000fe2000001143c */
[----:B------:R-:W-:Y:S01]  /*14e0*/  UIADD3 UR5, UR43, 0x12800, URZ ;  /* 0x000128002b057890 */ /* 0x000fe2000fffe03f */
[----:B------:R-:W-:Y:S01]  /*14f0*/  ISETP.NE.U32.AND P0, PT, R3, 0x1, PT ;  /* 0x000000010300780c */ /* 0x000fe20003f05070 */
[----:B------:R-:W0:Y:S01]  /*1500*/  LDC R66, c[0x0][0x800] ;  /* 0x00020000ff427b82 */ /* 0x000e220000000800 */
[----:B------:R-:W-:Y:S01]  /*1510*/  SHF.R.S32.HI R3, RZ, 0x5, R0 ;  /* 0x00000005ff037819 */ /* 0x000fe20000011400 */
[C---:B------:R-:W-:Y:S01]  /*1520*/  IMAD.SHL.U32 R0, R60.reuse, 0x80, RZ ;  /* 0x000000803c007824 */ /* 0x040fe200078e00ff */
[----:B------:R-:W-:Y:S01]  /*1530*/  R2P PR, R60, 0x6 ;  /* 0x000000063c007804 */ /* 0x000fe20000000000 */
[----:B------:R-:W-:Y:S01]  /*1540*/  USHF.R.U32.HI UR5, URZ, 0x4, UR5 ;  /* 0x000000043f057899 */ /* 0x000fe20008011605 */
[--C-:B------:R-:W-:Y:S01]  /*1550*/  SHF.R.S32.HI R59, RZ, 0x1f, R58.reuse ;  /* 0x0000001fff3b7819 */ /* 0x100fe2000001143a */
[C---:B------:R-:W-:Y:S01]  /*1560*/  IMAD R23, R3.reuse, 0x800, R58 ;  /* 0x0000080003177824 */ /* 0x040fe200078e023a */
[----:B------:R-:W-:Y:S01]  /*1570*/  LOP3.LUT R0, R0, 0x380, RZ, 0xc0, !PT ;  /* 0x0000038000007812 */ /* 0x000fe200078ec0ff */
[C-C-:B------:R-:W-:Y:S01]  /*1580*/  IMAD R68, R3.reuse, -0x10, -R60.reuse ;  /* 0xfffffff003447824 */ /* 0x140fe200078e0a3c */
[----:B------:R-:W-:Y:S01]  /*1590*/  UIADD3 UR49, UR43, 0xa0, URZ ;  /* 0x000000a02b317890 */ /* 0x000fe2000fffe03f */
[----:B------:R-:W-:Y:S01]  /*15a0*/  IMAD.WIDE R60, R3, 0x10, R60 ;  /* 0x00000010033c7825 */ /* 0x000fe200078e023c */
[----:B------:R-:W-:Y:S01]  /*15b0*/  LEA.HI R0, R0, R0, RZ, 0x1d ;  /* 0x0000000000007211 */ /* 0x000fe200078fe8ff */
[----:B------:R-:W-:Y:S01]  /*15c0*/  ULOP3.LUT UR4, UR4, 0x8, URZ, 0xc0, !UPT ;  /* 0x0000000804047892 */ /* 0x000fe2000f8ec03f */
[C---:B--2---:R-:W-:Y:S01]  /*15d0*/  SHF.L.U64.HI R64, R6.reuse, 0x3, R7 ;  /* 0x0000000306407819 */ /* 0x044fe20000010207 */
[----:B------:R-:W-:Y:S01]  /*15e0*/  ULOP3.LUT UR5, UR5, 0x3fff, URZ, 0xc0, !UPT ;  /* 0x00003fff05057892 */ /* 0x000fe2000f8ec03f */
[----:B------:R-:W-:Y:S01]  /*15f0*/  IMAD.SHL.U32 R65, R6, 0x8, RZ ;  /* 0x0000000806417824 */ /* 0x000fe200078e00ff */
[----:B------:R-:W-:Y:S01]  /*1600*/  SEL R70, R70, 0xffffffe0, !P1 ;  /* 0xffffffe046467807 */ /* 0x000fe20004800000 */
[----:B------:R-:W-:Y:S01]  /*1610*/  IMAD.IADD R23, R23, 0x1, R0 ;  /* 0x0000000117177824 */ /* 0x000fe200078e0200 */
[----:B------:R-:W-:Y:S01]  /*1620*/  SEL R72, R72, 0xffffffc0, !P2 ;  /* 0xffffffc048487807 */ /* 0x000fe20005000000 */
[----:B------:R-:W-:Y:S01]  /*1630*/  IMAD.MOV.U32 R0, RZ, RZ, -0x1 ;  /* 0xffffffffff007424 */ /* 0x000fe200078e00ff */
[----:B------:R-:W-:Y:S01]  /*1640*/  SEL R69, R69, 0x10, !P0 ;  /* 0x0000001045457807 */ /* 0x000fe20004000000 */
[----:B---3--:R-:W-:Y:S01]  /*1650*/  IMAD R62, R4, -0x2, R5 ;  /* 0xfffffffe043e7824 */ /* 0x008fe200078e0205 */
[----:B------:R-:W-:Y:S01]  /*1660*/  USHF.L.U64.HI UR42, UR52, 0x1, UR36 ;  /* 0x00000001342a7899 */ /* 0x000fe20008010224 */
[----:B------:R-:W-:Y:S01]  /*1670*/  IMAD.MOV.U32 R4, RZ, RZ, 0x1 ;  /* 0x00000001ff047424 */ /* 0x000fe200078e00ff */
[-C--:B-1----:R-:W-:Y:S01]  /*1680*/  SHF.L.U32 R0, R0, R63.reuse, RZ ;  /* 0x0000003f00007219 */ /* 0x082fe200000006ff */
[----:B0-----:R-:W-:Y:S01]  /*1690*/  VIADD R66, R66, 0xffffffff ;  /* 0xffffffff42427836 */ /* 0x001fe20000000000 */
[----:B------:R-:W-:Y:S01]  /*16a0*/  UIADD3 UR44, UR43, 0x800, URZ ;  /* 0x000008002b2c7890 */ /* 0x000fe2000fffe03f */
[----:B------:R-:W-:Y:S01]  /*16b0*/  VIADD R68, R68, UR7 ;  /* 0x0000000744447c36 */ /* 0x000fe20008000000 */
[----:B------:R-:W-:Y:S01]  /*16c0*/  SHF.L.U32 R63, R4, R63, RZ ;  /* 0x0000003f043f7219 */ /* 0x000fe200000006ff */
[----:B------:R-:W-:Y:S01]  /*16d0*/  ULEA UR45, UR45, UR49, 0x3 ;  /* 0x000000312d2d7291 */ /* 0x000fe2000f8e183f */
[----:B------:R-:W-:Y:S01]  /*16e0*/  LOP3.LUT R67, RZ, R0, RZ, 0x33, !PT ;  /* 0x00000000ff437212 */ /* 0x000fe200078e33ff */
[----:B------:R-:W-:-:S02]  /*16f0*/  ULOP3.LUT UR46, UR4, 0x8, URZ, 0x3c, !UPT ;  /* 0x00000008042e7892 */ /* 0x000fc4000f8e3c3f */
[----:B------:R-:W-:Y:S02]  /*1700*/  ULOP3.LUT UR47, UR4, 0x18, URZ, 0x3c, !UPT ;  /* 0x00000018042f7892 */ /* 0x000fe4000f8e3c3f */
[----:B------:R-:W-:-:S12]  /*1710*/  ULOP3.LUT UR48, UR5, 0x10000, URZ, 0xfc, !UPT ;  /* 0x0001000005307892 */ /* 0x000fd8000f8efc3f */
.L_x_108:
[----:B------:R-:W-:-:S04]  /*1720*/  SHF.L.U32 R0, R71, 0x1f, RZ ;  /* 0x0000001f47007819 */ /* 0x000fc800000006ff */
[----:B------:R-:W0:Y:S02]  /*1730*/  SYNCS.PHASECHK.TRANS64.TRYWAIT P0, [UR45+-0x8], R0 ;  /* 0xfffff800ff0075a7 */ /* 0x000e24000800016d */
[----:B01234-:R-:W-:Y:S05]  /*1740*/  @!P0 BRA `(.L_x_16) ;  /* 0x00000074001c8947 */ /* 0x01ffea0003800000 */
.L_x_140:
[----:B------:R-:W-:-:S06]  /*1750*/  ULOP3.LUT UP0, URZ, UR44, 0x3ff, URZ, 0xc0, !UPT ;  /* 0x000003ff2c3f7892 */ /* 0x000fcc000f80c03f */
[----:B------:R-:W-:-:S13]  /*1760*/  PLOP3.LUT P0, PT, PT, PT, UP0, 0x80, 0x0 ;  /* 0x000000000000781c */ /* 0x000fda0003f0f008 */
[----:B------:R-:W-:Y:S05]  /*1770*/  @!P0 BRA `(.L_x_17) ;  /* 0x0000000000408947 */ /* 0x000fea0003800000 */
[----:B0-----:R-:W-:Y:S01]  /*1780*/  MOV R0, 0x0 ;  /* 0x0000000000007802 */ /* 0x001fe20000000f00 */
[----:B------:R-:W-:Y:S01]  /*1790*/  ULDC.64 UR4, c[0x4][0x70] ;  /* 0x01001c0000047ab9 */ /* 0x000fe20000000a00 */
[----:B------:R-:W-:Y:S01]  /*17a0*/  ULDC.64 UR6, c[0x4][0x8] ;  /* 0x0100020000067ab9 */ /* 0x000fe20000000a00 */
[----:B------:R-:W-:Y:S01]  /*17b0*/  IMAD.U32 R4, RZ, RZ, UR4 ;  /* 0x00000004ff047e24 */ /* 0x000fe2000f8e00ff */
[----:B------:R0:W1:Y:S01]  /*17c0*/  LDC.64 R14, c[0x4][R0] ;  /* 0x01000000000e7b82 */ /* 0x0000620000000a00 */
[----:B------:R-:W-:Y:S01]  /*17d0*/  IMAD.U32 R5, RZ, RZ, UR5 ;  /* 0x00000005ff057e24 */ /* 0x000fe2000f8e00ff */
[----:B------:R-:W-:Y:S01]  /*17e0*/  ULDC.64 UR4, c[0x4][0x78] ;  /* 0x01001e0000047ab9 */ /* 0x000fe20000000a00 */
[----:B------:R-:W-:Y:S02]  /*17f0*/  IMAD.U32 R10, RZ, RZ, UR6 ;  /* 0x00000006ff0a7e24 */ /* 0x000fe4000f8e00ff */
[----:B------:R-:W-:Y:S02]  /*1800*/  IMAD.U32 R6, RZ, RZ, UR4 ;  /* 0x00000004ff067e24 */ /* 0x000fe4000f8e00ff */
[----:B------:R-:W-:-:S02]  /*1810*/  IMAD.U32 R7, RZ, RZ, UR5 ;  /* 0x00000005ff077e24 */ /* 0x000fc4000f8e00ff */
[----:B------:R-:W-:Y:S02]  /*1820*/  IMAD.U32 R11, RZ, RZ, UR7 ;  /* 0x00000007ff0b7e24 */ /* 0x000fe4000f8e00ff */
[----:B------:R-:W-:Y:S02]  /*1830*/  IMAD.MOV.U32 R8, RZ, RZ, 0x70 ;  /* 0x00000070ff087424 */ /* 0x000fe400078e00ff */
[----:B------:R-:W-:Y:S02]  /*1840*/  IMAD.MOV.U32 R12, RZ, RZ, 0x1 ;  /* 0x00000001ff0c7424 */ /* 0x000fe400078e00ff */
[----:B0-----:R-:W-:-:S07]  /*1850*/  IMAD.MOV.U32 R13, RZ, RZ, RZ ;  /* 0x000000ffff0d7224 */ /* 0x001fce00078e00ff */
[----:B------:R-:W-:-:S07]  /*1860*/  LEPC R20, `(.L_x_17) ;  /* 0x000000001014794e */ /* 0x000fce0000000000 */
[----:B-1---5:R-:W-:Y:S05]  /*1870*/  CALL.ABS.NOINC R14 ;  /* 0x000000000e007343 */ /* 0x022fea0003c00000 */
.L_x_17:
[----:B0-----:R-:W-:Y:S01]  /*1880*/  IMAD.U32 R0, RZ, RZ, UR39 ;  /* 0x00000027ff007e24 */ /* 0x001fe2000f8e00ff */
[----:B------:R-:W-:-:S04]  /*1890*/  UMOV UR4, 0xffffffff ;  /* 0xffffffff00047882 */ /* 0x000fc80000000000 */
[----:B------:R-:W-:Y:S01]  /*18a0*/  ISETP.NE.AND P0, PT, R0, 0x3, PT ;  /* 0x000000030000780c */ /* 0x000fe20003f05270 */
[----:B------:R-:W-:-:S12]  /*18b0*/  BRA.DIV UR4, `(.L_x_18) ;  /* 0x0000007204d87947 */ /* 0x000fd8000b800000 */
.L_x_142:
[----:B------:R-:W-:Y:S05]  /*18c0*/  @!P0 BRA `(.L_x_19) ;  /* 0x0000000000048947 */ /* 0x000fea0003800000 */
[----:B------:R-:W-:Y:S01]  /*18d0*/  BPT.TRAP 0x1 ;  /* 0x000000040000795c */ /* 0x000fe20000300000 */
.L_x_19:
[----:B------:R-:W-:Y:S02]  /*18e0*/  IMAD.U32 R3, RZ, RZ, UR51 ;  /* 0x00000033ff037e24 */ /* 0x000fe4000f8e00ff */
[----:B------:R-:W-:-:S03]  /*18f0*/  IMAD.U32 R0, RZ, RZ, UR50 ;  /* 0x00000032ff007e24 */ /* 0x000fc6000f8e00ff */
[----:B------:R-:W-:Y:S02]  /*1900*/  LEA R3, R3, UR43, 0x3 ;  /* 0x0000002b03037c11 */ /* 0x000fe4000f8e18ff */
[----:B------:R-:W-:-:S04]  /*1910*/  SHF.L.U32 R0, R0, 0x1f, RZ ;  /* 0x0000001f00007819 */ /* 0x000fc800000006ff */
[----:B------:R0:W1:Y:S01]  /*1920*/  SYNCS.PHASECHK.TRANS64.TRYWAIT P1, [R3+URZ], R0 ;  /* 0x00000000030075a7 */ /* 0x000062000802017f */
[----:B------:R-:W-:Y:S05]  /*1930*/  @!P0 BRA `(.L_x_20) ;  /* 0x0000000000048947 */ /* 0x000fea0003800000 */
[----:B------:R-:W-:Y:S01]  /*1940*/  BPT.TRAP 0x1 ;  /* 0x000000040000795c */ /* 0x000fe20000300000 */
.L_x_20:
[----:B-1----:R-:W-:Y:S05]  /*1950*/  @P1 BRA `(.L_x_21) ;  /* 0x0000000000081947 */ /* 0x002fea0003800000 */
[----:B------:R-:W1:Y:S02]  /*1960*/  SYNCS.PHASECHK.TRANS64.TRYWAIT P1, [R3+URZ], R0 ;  /* 0x00000000030075a7 */ /* 0x000e64000802017f */
[----:B-1----:R-:W-:Y:S05]  /*1970*/  @!P1 BRA `(.L_x_22) ;  /* 0x0000007000c49947 */ /* 0x002fea0003800000 */
.L_x_21:
[----:B------:R-:W-:-:S04]  /*1980*/  UIADD3 UR4, UR51, 0x1, URZ ;  /* 0x0000000133047890 */ /* 0x000fc8000fffe03f */
[----:B------:R-:W-:Y:S02]  /*1990*/  UISETP.NE.AND UP0, UPT, UR4, 0x9, UPT ;  /* 0x000000090400788c */ /* 0x000fe4000bf05270 */
[----:B------:R-:W-:Y:S02]  /*19a0*/  IMAD.U32 R4, RZ, RZ, UR4 ;  /* 0x00000004ff047e24 */ /* 0x000fe4000f8e00ff */
[----:B------:R-:W-:Y:S02]  /*19b0*/  USEL UR4, URZ, 0x1, UP0 ;  /* 0x000000013f047887 */ /* 0x000fe40008000000 */
[----:B------:R-:W-:Y:S02]  /*19c0*/  PLOP3.LUT P1, PT, PT, PT, UP0, 0x80, 0x0 ;  /* 0x000000000000781c */ /* 0x000fe40003f2f008 */
[----:B------:R-:W-:Y:S02]  /*19d0*/  ULOP3.LUT UR4, UR50, UR4, URZ, 0x3c, !UPT ;  /* 0x0000000432047292 */ /* 0x000fe4000f8e3c3f */
[----:B------:R-:W-:-:S04]  /*19e0*/  SEL R4, R4, RZ, P1 ;  /* 0x000000ff04047207 */ /* 0x000fc80000800000 */
[----:B01----:R-:W-:Y:S01]  /*19f0*/  IMAD.U32 R0, RZ, RZ, UR4 ;  /* 0x00000004ff007e24 */ /* 0x003fe2000f8e00ff */
[----:B------:R-:W-:Y:S06]  /*1a00*/  @!P0 BRA `(.L_x_23) ;  /* 0x0000000000048947 */ /* 0x000fec0003800000 */
[----:B------:R-:W-:Y:S01]  /*1a10*/  BPT.TRAP 0x1 ;  /* 0x000000040000795c */ /* 0x000fe20000300000 */
.L_x_23:
[----:B------:R-:W-:Y:S01]  /*1a20*/  IMAD.U32 R8, RZ, RZ, UR51 ;  /* 0x00000033ff087e24 */ /* 0x000fe2000f8e00ff */
[----:B------:R-:W-:Y:S02]  /*1a30*/  LEA R3, R4, UR43, 0x3 ;  /* 0x0000002b04037c11 */ /* 0x000fe4000f8e18ff */
[----:B------:R-:W-:Y:S01]  /*1a40*/  SHF.L.U32 R6, R0, 0x1f, RZ ;  /* 0x0000001f00067819 */ /* 0x000fe200000006ff */
[----:B------:R-:W-:-:S03]  /*1a50*/  IMAD R5, R8, 0x2000, R23 ;  /* 0x0000200008057824 */ /* 0x000fc600078e0217 */
[----:B------:R0:W1:Y:S04]  /*1a60*/  SYNCS.PHASECHK.TRANS64.TRYWAIT P1, [R3+URZ], R6 ;  /* 0x00000006030075a7 */ /* 0x000068000802017f */
[----:B------:R-:W-:Y:S05]  /*1a70*/  WARPSYNC.ALL ;  /* 0x0000000000007948 */ /* 0x000fea0003800000 */
[----:B------:R-:W-:Y:S01]  /*1a80*/  LDS.U16 R7, [R5+UR43+0xc00] ;  /* 0x000c002b05077984 */ /* 0x000fe20008000400 */
[----:B------:R-:W-:Y:S01]  /*1a90*/  ULEA UR4, UR51, UR48, 0xa ;  /* 0x0000003033047291 */ /* 0x000fe2000f8e503f */
[----:B------:R-:W-:Y:S02]  /*1aa0*/  UMOV UR7, 0x40000040 ;  /* 0x4000004000077882 */ /* 0x000fe40000000000 */
[----:B------:R-:W2:Y:S04]  /*1ab0*/  LDS.U16 R8, [R5+UR43+0x800] ;  /* 0x0008002b05087984 */ /* 0x000ea80008000400 */
[----:B------:R-:W-:Y:S01]  /*1ac0*/  LDS.U16 R9, [R5+UR43+0xc08] ;  /* 0x000c082b05097984 */ /* 0x000fe20008000400 */
[----:B------:R-:W-:-:S03]  /*1ad0*/  UMOV UR6, UR4 ;  /* 0x0000000400067c82 */ /* 0x000fc60008000000 */
[----:B------:R-:W3:Y:S01]  /*1ae0*/  LDS.U16 R10, [R5+UR43+0x808] ;  /* 0x0008082b050a7984 */ /* 0x000ee20008000400 */
[----:B--2---:R-:W-:-:S04]  /*1af0*/  PRMT R7, R8, 0x5410, R7 ;  /* 0x0000541008077816 */ /* 0x004fc80000000007 */
[-C--:B------:R-:W-:Y:S02]  /*1b00*/  F2FP.F16.E4M3.UNPACK_B R8, R7.reuse ;  /* 0x00000007ff08723e */ /* 0x080fe400020006ff */
[----:B------:R-:W-:Y:S02]  /*1b10*/  F2FP.F16.E4M3.UNPACK_B R7, R7.H1 ;  /* 0x00000007ff07723e */ /* 0x000fe400030006ff */
[----:B---3--:R-:W-:Y:S01]  /*1b20*/  PRMT R9, R10, 0x5410, R9 ;  /* 0x000054100a097816 */ /* 0x008fe20000000009 */
[--C-:B------:R-:W-:Y:S02]  /*1b30*/  HADD2.F32 R76, -RZ, R8.reuse.H0_H0 ;  /* 0x20000008ff4c7230 */ /* 0x100fe40000004100 */
[----:B------:R-:W-:Y:S01]  /*1b40*/  HADD2.F32 R11, -RZ, R8.H1_H1 ;  /* 0x30000008ff0b7230 */ /* 0x000fe20000004100 */
[-C--:B------:R-:W-:Y:S01]  /*1b50*/  F2FP.F16.E4M3.UNPACK_B R10, R9.reuse ;  /* 0x00000009ff0a723e */ /* 0x080fe200020006ff */
[--C-:B------:R-:W-:Y:S01]  /*1b60*/  HADD2.F32 R77, -RZ, R7.reuse.H0_H0 ;  /* 0x20000007ff4d7230 */ /* 0x100fe20000004100 */
[----:B------:R-:W-:Y:S01]  /*1b70*/  F2FP.F16.E4M3.UNPACK_B R9, R9.H1 ;  /* 0x00000009ff09723e */ /* 0x000fe200030006ff */
[----:B------:R-:W-:Y:S01]  /*1b80*/  HADD2.F32 R8, -RZ, R7.H1_H1 ;  /* 0x30000007ff087230 */ /* 0x000fe20000004100 */
[----:B------:R-:W-:Y:S01]  /*1b90*/  F2FP.BF16.F32.PACK_AB R76, R11, R76 ;  /* 0x0000004c0b4c723e */ /* 0x000fe200000010ff */
[----:B------:R-:W-:-:S02]  /*1ba0*/  HADD2.F32 R78, -RZ, R10.H0_H0 ;  /* 0x2000000aff4e7230 */ /* 0x000fc40000004100 */
[----:B------:R-:W-:Y:S01]  /*1bb0*/  HADD2.F32 R13, -RZ, R10.H1_H1 ;  /* 0x3000000aff0d7230 */ /* 0x000fe20000004100 */
[----:B------:R-:W-:Y:S01]  /*1bc0*/  F2FP.BF16.F32.PACK_AB R77, R8, R77 ;  /* 0x0000004d084d723e */ /* 0x000fe200000010ff */
[--C-:B------:R-:W-:Y:S02]  /*1bd0*/  HADD2.F32 R79, -RZ, R9.reuse.H0_H0 ;  /* 0x20000009ff4f7230 */ /* 0x100fe40000004100 */
[----:B------:R-:W-:Y:S01]  /*1be0*/  HADD2.F32 R10, -RZ, R9.H1_H1 ;  /* 0x30000009ff0a7230 */ /* 0x000fe20000004100 */
[----:B------:R-:W-:Y:S01]  /*1bf0*/  F2FP.BF16.F32.PACK_AB R78, R13, R78 ;  /* 0x0000004e0d4e723e */ /* 0x000fe200000010ff */
[----:B------:R-:W-:-:S03]  /*1c00*/  VIADD R7, R5, UR43 ;  /* 0x0000002b05077c36 */ /* 0x000fc60008000000 */
[----:B------:R-:W-:Y:S01]  /*1c10*/  F2FP.BF16.F32.PACK_AB R79, R10, R79 ;  /* 0x0000004f0a4f723e */ /* 0x000fe200000010ff */
[--C-:B------:R-:W-:Y:S02]  /*1c20*/  IMAD.IADD R15, R69, 0x1, R7.reuse ;  /* 0x00000001450f7824 */ /* 0x100fe400078e0207 */
[----:B------:R-:W-:Y:S01]  /*1c30*/  IMAD.IADD R14, R70, 0x1, R7 ;  /* 0x00000001460e7824 */ /* 0x000fe200078e0207 */
[----:B------:R-:W-:-:S06]  /*1c40*/  WARPGROUP.ARRIVE ;  /* 0x00000000000079c5 */ /* 0x000fcc0000000000 */
[----:B------:R-:W-:Y:S01]  /*1c50*/  HGMMA.64x64x16.F32.BF16 R24, R76, gdesc[UR4], RZ, !UPT, gsb0 ;  /* 0x00e000044c187df0 */ /* 0x000fe2000c0018ff */
[----:B------:R-:W-:Y:S01]  /*1c60*/  UIADD3 UR6, UR4, 0x2, URZ ;  /* 0x0000000204067890 */ /* 0x000fe2000fffe03f */
[----:B------:R-:W-:Y:S01]  /*1c70*/  UMOV UR7, 0x40000040 ;  /* 0x4000004000077882 */ /* 0x000fe20000000000 */
[----:B------:R-:W-:Y:S02]  /*1c80*/  WARPGROUP.DEPBAR.LE gsb0, 0x0 ;  /* 0x00008000000079c5 */ /* 0x000fe40000010000 */
[----:B------:R-:W-:Y:S04]  /*1c90*/  LDS.U16 R9, [R15+0xc00] ;  /* 0x000c00000f097984 */ /* 0x000fe80000000400 */
[----:B------:R-:W2:Y:S04]  /*1ca0*/  LDS.U16 R8, [R15+0x800] ;  /* 0x000800000f087984 */ /* 0x000ea80000000400 */
[----:B------:R-:W-:Y:S04]  /*1cb0*/  LDS.U16 R5, [R15+0xc08] ;  /* 0x000c08000f057984 */ /* 0x000fe80000000400 */
[----:B------:R3:W4:Y:S02]  /*1cc0*/  LDS.U16 R10, [R15+0x808] ;  /* 0x000808000f0a7984 */ /* 0x0007240000000400 */
[----:B---3--:R-:W-:Y:S01]  /*1cd0*/  IMAD.IADD R15, R70, 0x1, R15 ;  /* 0x00000001460f7824 */ /* 0x008fe200078e020f */
[----:B--2---:R-:W-:-:S04]  /*1ce0*/  PRMT R9, R8, 0x5410, R9 ;  /* 0x0000541008097816 */ /* 0x004fc80000000009 */
[----:B------:R-:W-:Y:S02]  /*1cf0*/  F2FP.F16.E4M3.UNPACK_B R8, R9 ;  /* 0x00000009ff08723e */ /* 0x000fe400020006ff */
[----:B----4-:R-:W-:-:S03]  /*1d00*/  PRMT R5, R10, 0x5410, R5 ;  /* 0x000054100a057816 */ /* 0x010fc60000000005 */
[--C-:B------:R-:W-:Y:S01]  /*1d10*/  HADD2.F32 R80, -RZ, R8.reuse.H0_H0 ;  /* 0x20000008ff507230 */ /* 0x100fe20000004100 */
[----:B------:R-:W-:Y:S01]  /*1d20*/  F2FP.F16.E4M3.UNPACK_B R10, R9.H1 ;  /* 0x00000009ff0a723e */ /* 0x000fe200030006ff */
[----:B------:R-:W-:Y:S01]  /*1d30*/  HADD2.F32 R11, -RZ, R8.H1_H1 ;  /* 0x30000008ff0b7230 */ /* 0x000fe20000004100 */
[-C--:B------:R-:W-:Y:S02]  /*1d40*/  F2FP.F16.E4M3.UNPACK_B R8, R5.reuse.H1 ;  /* 0x00000005ff08723e */ /* 0x080fe400030006ff */
[----:B------:R-:W-:Y:S01]  /*1d50*/  F2FP.F16.E4M3.UNPACK_B R12, R5 ;  /* 0x00000005ff0c723e */ /* 0x000fe200020006ff */
[----:B------:R-:W-:Y:S01]  /*1d60*/  HADD2.F32 R81, -RZ, R10.H0_H0 ;  /* 0x2000000aff517230 */ /* 0x000fe20000004100 */
[----:B------:R-:W-:Y:S01]  /*1d70*/  F2FP.BF16.F32.PACK_AB R80, R11, R80 ;  /* 0x000000500b50723e */ /* 0x000fe200000010ff */
[----:B------:R-:W-:Y:S02]  /*1d80*/  HADD2.F32 R83, -RZ, R8.H0_H0 ;  /* 0x20000008ff537230 */ /* 0x000fe40000004100 */
[----:B------:R-:W-:-:S02]  /*1d90*/  HADD2.F32 R10, -RZ, R10.H1_H1 ;  /* 0x3000000aff0a7230 */ /* 0x000fc40000004100 */
[--C-:B------:R-:W-:Y:S02]  /*1da0*/  HADD2.F32 R82, -RZ, R12.reuse.H0_H0 ;  /* 0x2000000cff527230 */ /* 0x100fe40000004100 */
[----:B------:R-:W-:Y:S01]  /*1db0*/  HADD2.F32 R13, -RZ, R12.H1_H1 ;  /* 0x3000000cff0d7230 */ /* 0x000fe20000004100 */
[----:B------:R-:W-:Y:S01]  /*1dc0*/  F2FP.BF16.F32.PACK_AB R81, R10, R81 ;  /* 0x000000510a51723e */ /* 0x000fe200000010ff */
[----:B------:R-:W-:-:S03]  /*1dd0*/  HADD2.F32 R8, -RZ, R8.H1_H1 ;  /* 0x30000008ff087230 */ /* 0x000fc60000004100 */
[----:B------:R-:W-:Y:S02]  /*1de0*/  F2FP.BF16.F32.PACK_AB R82, R13, R82 ;  /* 0x000000520d52723e */ /* 0x000fe400000010ff */
[----:B------:R-:W-:-:S04]  /*1df0*/  F2FP.BF16.F32.PACK_AB R83, R8, R83 ;  /* 0x000000530853723e */ /* 0x000fc800000010ff */
[----:B------:R-:W-:-:S06]  /*1e00*/  WARPGROUP.ARRIVE ;  /* 0x00000000000079c5 */ /* 0x000fcc0000000000 */
[----:B------:R-:W-:Y:S01]  /*1e10*/  HGMMA.64x64x16.F32.BF16 R24, R80, gdesc[UR4], R24, gsb0 ;  /* 0x00e0000450187df0 */ /* 0x000fe20008001818 */
[----:B------:R-:W-:Y:S01]  /*1e20*/  UIADD3 UR6, UR4, 0x4, URZ ;  /* 0x0000000404067890 */ /* 0x000fe2000fffe03f */
[----:B------:R-:W-:Y:S01]  /*1e30*/  UMOV UR7, 0x40000040 ;  /* 0x4000004000077882 */ /* 0x000fe20000000000 */
[----:B------:R-:W-:Y:S02]  /*1e40*/  WARPGROUP.DEPBAR.LE gsb0, 0x0 ;  /* 0x00008000000079c5 */ /* 0x000fe40000010000 */
[----:B------:R-:W-:Y:S04]  /*1e50*/  LDS.U16 R8, [R14+0xc00] ;  /* 0x000c00000e087984 */ /* 0x000fe80000000400 */
[----:B------:R-:W2:Y:S04]  /*1e60*/  LDS.U16 R11, [R14+0x800] ;  /* 0x000800000e0b7984 */ /* 0x000ea80000000400 */
[----:B------:R-:W-:Y:S04]  /*1e70*/  LDS.U16 R10, [R14+0xc08] ;  /* 0x000c08000e0a7984 */ /* 0x000fe80000000400 */
[----:B------:R3:W4:Y:S02]  /*1e80*/  LDS.U16 R13, [R14+0x808] ;  /* 0x000808000e0d7984 */ /* 0x0007240000000400 */
[----:B---3--:R-:W3:Y:S01]  /*1e90*/  LDC R14, c[0x0][0x28c] ;  /* 0x0000a300ff0e7b82 */ /* 0x008ee20000000800 */
[----:B--2---:R-:W-:-:S02]  /*1ea0*/  PRMT R8, R11, 0x5410, R8 ;  /* 0x000054100b087816 */ /* 0x004fc40000000008 */
[----:B---3--:R-:W-:Y:S02]  /*1eb0*/  ISETP.GE.AND P2, PT, R14, 0x81, PT ;  /* 0x000000810e00780c */ /* 0x008fe40003f46270 */
[-C--:B------:R-:W-:Y:S02]  /*1ec0*/  F2FP.F16.E4M3.UNPACK_B R11, R8.reuse ;  /* 0x00000008ff0b723e */ /* 0x080fe400020006ff */
[----:B------:R-:W-:Y:S02]  /*1ed0*/  F2FP.F16.E4M3.UNPACK_B R8, R8.H1 ;  /* 0x00000008ff08723e */ /* 0x000fe400030006ff */
[----:B----4-:R-:W-:Y:S01]  /*1ee0*/  PRMT R10, R13, 0x5410, R10 ;  /* 0x000054100d0a7816 */ /* 0x010fe2000000000a */
[--C-:B------:R-:W-:Y:S02]  /*1ef0*/  HADD2.F32 R80, -RZ, R11.reuse.H0_H0 ;  /* 0x2000000bff507230 */ /* 0x100fe40000004100 */
[--C-:B------:R-:W-:Y:S01]  /*1f00*/  HADD2.F32 R81, -RZ, R8.reuse.H0_H0 ;  /* 0x20000008ff517230 */ /* 0x100fe20000004100 */
[-C--:B------:R-:W-:Y:S01]  /*1f10*/  F2FP.F16.E4M3.UNPACK_B R12, R10.reuse ;  /* 0x0000000aff0c723e */ /* 0x080fe200020006ff */
[----:B------:R-:W-:Y:S01]  /*1f20*/  HADD2.F32 R11, -RZ, R11.H1_H1 ;  /* 0x3000000bff0b7230 */ /* 0x000fe20000004100 */
[----:B------:R-:W-:Y:S01]  /*1f30*/  F2FP.F16.E4M3.UNPACK_B R10, R10.H1 ;  /* 0x0000000aff0a723e */ /* 0x000fe200030006ff */
[----:B------:R-:W-:-:S02]  /*1f40*/  HADD2.F32 R8, -RZ, R8.H1_H1 ;  /* 0x30000008ff087230 */ /* 0x000fc40000004100 */
[----:B------:R-:W-:Y:S01]  /*1f50*/  HADD2.F32 R82, -RZ, R12.H0_H0 ;  /* 0x2000000cff527230 */ /* 0x000fe20000004100 */
[----:B------:R-:W-:Y:S01]  /*1f60*/  F2FP.BF16.F32.PACK_AB R80, R11, R80 ;  /* 0x000000500b50723e */ /* 0x000fe200000010ff */
[----:B------:R-:W-:Y:S01]  /*1f70*/  HADD2.F32 R83, -RZ, R10.H0_H0 ;  /* 0x2000000aff537230 */ /* 0x000fe20000004100 */
[----:B------:R-:W-:Y:S01]  /*1f80*/  F2FP.BF16.F32.PACK_AB R81, R8, R81 ;  /* 0x000000510851723e */ /* 0x000fe200000010ff */
[----:B------:R-:W-:Y:S02]  /*1f90*/  HADD2.F32 R13, -RZ, R12.H1_H1 ;  /* 0x3000000cff0d7230 */ /* 0x000fe40000004100 */
        /* <DEDUP_REMOVED lines=11> */
[----:B------:R-:W3:Y:S01]  /*2050*/  LDS.U16 R13, [R15+0x808] ;  /* 0x000808000f0d7984 */ /* 0x000ee20000000400 */
[----:B--2---:R-:W-:-:S04]  /*2060*/  PRMT R8, R11, 0x5410, R8 ;  /* 0x000054100b087816 */ /* 0x004fc80000000008 */
[-C--:B------:R-:W-:Y:S02]  /*2070*/  F2FP.F16.E4M3.UNPACK_B R11, R8.reuse ;  /* 0x00000008ff0b723e */ /* 0x080fe400020006ff */
[----:B------:R-:W-:Y:S02]  /*2080*/  F2FP.F16.E4M3.UNPACK_B R8, R8.H1 ;  /* 0x00000008ff08723e */ /* 0x000fe400030006ff */
[----:B---3--:R-:W-:Y:S01]  /*2090*/  PRMT R10, R13, 0x5410, R10 ;  /* 0x000054100d0a7816 */ /* 0x008fe2000000000a */
        /* <DEDUP_REMOVED lines=12> */
[----:B------:R-:W-:Y:S01]  /*2160*/  F2FP.BF16.F32.PACK_AB R82, R13, R82 ;  /* 0x000000520d52723e */ /* 0x000fe200000010ff */
[----:B------:R-:W-:Y:S01]  /*2170*/  IMAD.IADD R13, R72, 0x1, R7 ;  /* 0x00000001480d7824 */ /* 0x000fe200078e0207 */
[----:B------:R-:W-:-:S03]  /*2180*/  F2FP.BF16.F32.PACK_AB R83, R10, R83 ;  /* 0x000000530a53723e */ /* 0x000fc600000010ff */
[----:B------:R-:W-:Y:S01]  /*2190*/  IMAD.IADD R15, R69, 0x1, R13 ;  /* 0x00000001450f7824 */ /* 0x000fe200078e020d */
        /* <DEDUP_REMOVED lines=11> */
[-C--:B------:R-:W-:Y:S02]  /*2250*/  F2FP.F16.E4M3.UNPACK_B R8, R7.reuse ;  /* 0x00000007ff08723e */ /* 0x080fe400020006ff */
[----:B------:R-:W-:Y:S02]  /*2260*/  F2FP.F16.E4M3.UNPACK_B R7, R7.H1 ;  /* 0x00000007ff07723e */ /* 0x000fe400030006ff */
[----:B----4-:R-:W-:Y:S01]  /*2270*/  PRMT R10, R11, 0x5410, R10 ;  /* 0x000054100b0a7816 */ /* 0x010fe2000000000a */
        /* <DEDUP_REMOVED lines=97> */
[----:B------:R-:W-:Y:S03]  /*2890*/  HGMMA.64x64x16.F32.BF16 R24, R80, gdesc[UR4], R24, gsb0 ;  /* 0x00e0000450187df0 */ /* 0x000fe60008001818 */
[----:B------:R-:W-:Y:S02]  /*28a0*/  WARPGROUP.DEPBAR.LE gsb0, 0x0 ;  /* 0x00008000000079c5 */ /* 0x000fe40000010000 */
[----:B------:R-:W-:Y:S05]  /*28b0*/  @!P2 BRA `(.L_x_24) ;  /* 0x000000000090a947 */ /* 0x000fea0003800000 */
[----:B------:R-:W-:Y:S05]  /*28c0*/  @!P0 BRA `(.L_x_25) ;  /* 0x0000000000048947 */ /* 0x000fea0003800000 */
[----:B------:R-:W-:Y:S01]  /*28d0*/  BPT.TRAP 0x1 ;  /* 0x000000040000795c */ /* 0x000fe20000300000 */
.L_x_25:
[----:B------:R-:W-:Y:S01]  /*28e0*/  IMAD R5, R4, 0x2000, R23 ;  /* 0x0000200004057824 */ /* 0x000fe200078e0217 */
[----:B-1----:R-:W-:Y:S06]  /*28f0*/  @P1 BRA `(.L_x_26) ;  /* 0x0000000000081947 */ /* 0x002fec0003800000 */
[----:B------:R-:W1:Y:S02]  /*2900*/  SYNCS.PHASECHK.TRANS64.TRYWAIT P1, [R3+URZ], R6 ;  /* 0x00000006030075a7 */ /* 0x000e64000802017f */
[----:B-1----:R-:W-:Y:S05]  /*2910*/  @!P1 BRA `(.L_x_27) ;  /* 0x0000006000f09947 */ /* 0x002fea0003800000 */
.L_x_26:
[----:B01----:R-:W-:Y:S01]  /*2920*/  LDS.U16 R3, [R5+UR43+0xc00] ;  /* 0x000c002b05037984 */ /* 0x003fe20008000400 */
[----:B------:R-:W-:-:S03]  /*2930*/  VIADD R6, R5, UR43 ;  /* 0x0000002b05067c36 */ /* 0x000fc60008000000 */
[----:B------:R-:W0:Y:S01]  /*2940*/  LDS.U16 R8, [R5+UR43+0x800] ;  /* 0x0008002b05087984 */ /* 0x000e220008000400 */
[----:B------:R-:W-:-:S03]  /*2950*/  IMAD.IADD R13, R69, 0x1, R6 ;  /* 0x00000001450d7824 */ /* 0x000fc600078e0206 */
[----:B------:R-:W-:Y:S04]  /*2960*/  LDS.U16 R7, [R5+UR43+0xc08] ;  /* 0x000c082b05077984 */ /* 0x000fe80008000400 */
[----:B------:R-:W1:Y:S04]  /*2970*/  LDS.U16 R10, [R5+UR43+0x808] ;  /* 0x0008082b050a7984 */ /* 0x000e680008000400 */
[----:B------:R-:W-:Y:S04]  /*2980*/  LDS.U16 R9, [R13+0xc00] ;  /* 0x000c00000d097984 */ /* 0x000fe80000000400 */
[----:B------:R-:W2:Y:S04]  /*2990*/  LDS.U16 R6, [R13+0x800] ;  /* 0x000800000d067984 */ /* 0x000ea80000000400 */
[----:B------:R-:W-:Y:S04]  /*29a0*/  LDS.U16 R11, [R13+0xc08] ;  /* 0x000c08000d0b7984 */ /* 0x000fe80000000400 */
[----:B------:R-:W3:Y:S01]  /*29b0*/  LDS.U16 R12, [R13+0x808] ;  /* 0x000808000d0c7984 */ /* 0x000ee20000000400 */
[----:B0-----:R-:W-:-:S04]  /*29c0*/  PRMT R3, R8, 0x5410, R3 ;  /* 0x0000541008037816 */ /* 0x001fc80000000003 */
[-C--:B------:R-:W-:Y:S02]  /*29d0*/  F2FP.F16.E4M3.UNPACK_B R8, R3.reuse ;  /* 0x00000003ff08723e */ /* 0x080fe400020006ff */
[----:B------:R-:W-:Y:S02]  /*29e0*/  F2FP.F16.E4M3.UNPACK_B R3, R3.H1 ;  /* 0x00000003ff03723e */ /* 0x000fe400030006ff */
[----:B-1----:R-:W-:Y:S01]  /*29f0*/  PRMT R7, R10, 0x5410, R7 ;  /* 0x000054100a077816 */ /* 0x002fe20000000007 */
[--C-:B------:R-:W-:Y:S02]  /*2a00*/  HADD2.F32 R76, -RZ, R8.reuse.H0_H0 ;  /* 0x20000008ff4c7230 */ /* 0x100fe40000004100 */
[----:B------:R-:W-:Y:S01]  /*2a10*/  HADD2.F32 R5, -RZ, R8.H1_H1 ;  /* 0x30000008ff057230 */ /* 0x000fe20000004100 */
[-C--:B------:R-:W-:Y:S01]  /*2a20*/  F2FP.F16.E4M3.UNPACK_B R10, R7.reuse ;  /* 0x00000007ff0a723e */ /* 0x080fe200020006ff */
[--C-:B------:R-:W-:Y:S01]  /*2a30*/  HADD2.F32 R77, -RZ, R3.reuse.H0_H0 ;  /* 0x20000003ff4d7230 */ /* 0x100fe20000004100 */
[----:B------:R-:W-:Y:S01]  /*2a40*/  F2FP.F16.E4M3.UNPACK_B R7, R7.H1 ;  /* 0x00000007ff07723e */ /* 0x000fe200030006ff */
[----:B------:R-:W-:Y:S01]  /*2a50*/  HADD2.F32 R8, -RZ, R3.H1_H1 ;  /* 0x30000003ff087230 */ /* 0x000fe20000004100 */
[----:B------:R-:W-:Y:S01]  /*2a60*/  F2FP.BF16.F32.PACK_AB R76, R5, R76 ;  /* 0x0000004c054c723e */ /* 0x000fe200000010ff */
[--C-:B------:R-:W-:Y:S01]  /*2a70*/  HADD2.F32 R78, -RZ, R10.reuse.H0_H0 ;  /* 0x2000000aff4e7230 */ /* 0x100fe20000004100 */
[----:B--2---:R-:W-:Y:S01]  /*2a80*/  PRMT R9, R6, 0x5410, R9 ;  /* 0x0000541006097816 */ /* 0x004fe20000000009 */
[----:B------:R-:W-:Y:S01]  /*2a90*/  HADD2.F32 R3, -RZ, R10.H1_H1 ;  /* 0x3000000aff037230 */ /* 0x000fe20000004100 */
[----:B------:R-:W-:Y:S01]  /*2aa0*/  F2FP.BF16.F32.PACK_AB R77, R8, R77 ;  /* 0x0000004d084d723e */ /* 0x000fe200000010ff */
[----:B------:R-:W-:-:S02]  /*2ab0*/  HADD2.F32 R79, -RZ, R7.H0_H0 ;  /* 0x20000007ff4f7230 */ /* 0x000fc40000004100 */
[----:B------:R-:W-:Y:S01]  /*2ac0*/  HADD2.F32 R10, -RZ, R7.H1_H1 ;  /* 0x30000007ff0a7230 */ /* 0x000fe20000004100 */
[----:B------:R-:W-:Y:S02]  /*2ad0*/  F2FP.BF16.F32.PACK_AB R78, R3, R78 ;  /* 0x0000004e034e723e */ /* 0x000fe400000010ff */
[----:B---3--:R-:W-:Y:S02]  /*2ae0*/  PRMT R5, R12, 0x5410, R11 ;  /* 0x000054100c057816 */ /* 0x008fe4000000000b */
[----:B------:R-:W-:-:S07]  /*2af0*/  F2FP.BF16.F32.PACK_AB R79, R10, R79 ;  /* 0x0000004f0a4f723e */ /* 0x000fce00000010ff */
.L_x_24:
[----:B-1----:R-:W-:-:S13]  /*2b00*/  ISETP.NE.AND P1, PT, RZ, UR40, PT ;  /* 0x00000028ff007c0c */ /* 0x002fda000bf25270 */
[----:B------:R-:W-:Y:S05]  /*2b10*/  @!P1 BRA `(.L_x_28) ;  /* 0x0000002000009947 */ /* 0x000fea0003800000 */
[----:B------:R-:W-:-:S13]  /*2b20*/  ISETP.GT.AND P1, PT, R14, 0x100, PT ;  /* 0x000001000e00780c */ /* 0x000fda0003f24270 */
[----:B------:R-:W-:Y:S02]  /*2b30*/  @!P1 IMAD.SHL.U32 R8, R4, 0x2000, RZ ;  /* 0x0000200004089824 */ /* 0x000fe400078e00ff */
[----:B0-----:R-:W-:Y:S02]  /*2b40*/  @!P1 IMAD.U32 R3, RZ, RZ, UR51 ;  /* 0x00000033ff039e24 */ /* 0x001fe4000f8e00ff */
[----:B------:R-:W-:Y:S01]  /*2b50*/  @!P1 IMAD.IADD R10, R69, 0x1, R8 ;  /* 0x00000001450a9824 */ /* 0x000fe200078e0208 */
[----:B------:R-:W-:Y:S06]  /*2b60*/  @!P1 BRA `(.L_x_29) ;  /* 0x0000001000749947 */ /* 0x000fec0003800000 */
[----:B------:R-:W-:Y:S02]  /*2b70*/  IMAD.MOV.U32 R11, RZ, RZ, R4 ;  /* 0x000000ffff0b7224 */ /* 0x000fe400078e0004 */
[----:B------:R-:W-:Y:S02]  /*2b80*/  IMAD.U32 R8, RZ, RZ, UR40 ;  /* 0x00000028ff087e24 */ /* 0x000fe4000f8e00ff */
[----:B------:R-:W-:-:S07]  /*2b90*/  IMAD.U32 R3, RZ, RZ, UR51 ;  /* 0x00000033ff037e24 */ /* 0x000fce000f8e00ff */
.L_x_37:
[----:B------:R-:W-:Y:S01]  /*2ba0*/  IMAD.MOV.U32 R7, RZ, RZ, 0x40000040 ;  /* 0x40000040ff077424 */ /* 0x000fe200078e00ff */
[----:B------:R-:W-:Y:S01]  /*2bb0*/  LEA R6, R11, UR48, 0xa ;  /* 0x000000300b067c11 */ /* 0x000fe2000f8e50ff */
[----:B------:R-:W-:Y:S05]  /*2bc0*/  YIELD ;  /* 0x0000000000007946 */ /* 0x000fea0003800000 */
[----:B------:R-:W-:Y:S05]  /*2bd0*/  WARPSYNC.ALL ;  /* 0x0000000000007948 */ /* 0x000fea0003800000 */
[----:B------:R-:W-:Y:S01]  /*2be0*/  R2UR UR6, R6 ;  /* 0x00000000060672ca */ /* 0x000fe200000e0000 */
[----:B------:R-:W-:Y:S01]  /*2bf0*/  WARPGROUP.ARRIVE ;  /* 0x00000000000079c5 */ /* 0x000fe20000000000 */
[----:B------:R-:W-:Y:S01]  /*2c00*/  R2UR UR7, R7 ;  /* 0x00000000070772ca */ /* 0x000fe200000e0000 */
[----:B------:R-:W-:-:S05]  /*2c10*/  VIADD R4, R11, 0x1 ;  /* 0x000000010b047836 */ /* 0x000fca0000000000 */
[----:B------:R-:W-:-:S04]  /*2c20*/  ISETP.NE.AND P1, PT, R4, 0x9, PT ;  /* 0x000000090400780c */ /* 0x000fc80003f25270 */
[----:B------:R-:W-:Y:S02]  /*2c30*/  SEL R13, RZ, 0x1, P1 ;  /* 0x00000001ff0d7807 */ /* 0x000fe40000800000 */
[----:B------:R-:W-:Y:S01]  /*2c40*/  SEL R4, R4, RZ, P1 ;  /* 0x000000ff04047207 */ /* 0x000fe20000800000 */
[----:B------:R-:W-:Y:S01]  /*2c50*/  HGMMA.64x64x16.F32.BF16 R24, R76, gdesc[UR4], R24, gsb0 ;  /* 0x00e000044c187df0 */ /* 0x000fe20008001818 */
[----:B------:R-:W-:Y:S02]  /*2c60*/  LOP3.LUT R0, R0, R13, RZ, 0x3c, !PT ;  /* 0x0000000d00007212 */ /* 0x000fe400078e3cff */
[----:B------:R-:W-:Y:S02]  /*2c70*/  WARPGROUP.DEPBAR.LE gsb0, 0x0 ;  /* 0x00008000000079c5 */ /* 0x000fe40000010000 */
[----:B------:R-:W-:Y:S05]  /*2c80*/  @!P0 BRA `(.L_x_30) ;  /* 0x0000000000048947 */ /* 0x000fea0003800000 */
[----:B------:R-:W-:Y:S01]  /*2c90*/  BPT.TRAP 0x1 ;  /* 0x000000040000795c */ /* 0x000fe20000300000 */
.L_x_30:
[----:B------:R-:W-:Y:S01]  /*2ca0*/  VIADD R12, R6, 0x2 ;  /* 0x00000002060c7836 */ /* 0x000fe20000000000 */
[-C--:B------:R-:W-:Y:S01]  /*2cb0*/  F2FP.F16.E4M3.UNPACK_B R7, R9.reuse ;  /* 0x00000009ff07723e */ /* 0x080fe200020006ff */
[----:B------:R-:W-:Y:S01]  /*2cc0*/  IMAD.MOV.U32 R13, RZ, RZ, 0x40000040 ;  /* 0x40000040ff0d7424 */ /* 0x000fe200078e00ff */
[----:B------:R-:W-:Y:S02]  /*2cd0*/  F2FP.F16.E4M3.UNPACK_B R9, R9.H1 ;  /* 0x00000009ff09723e */ /* 0x000fe400030006ff */
[-C--:B------:R-:W-:Y:S01]  /*2ce0*/  F2FP.F16.E4M3.UNPACK_B R10, R5.reuse ;  /* 0x00000005ff0a723e */ /* 0x080fe200020006ff */
[----:B------:R-:W-:Y:S01]  /*2cf0*/  HADD2.F32 R80, -RZ, R7.H0_H0 ;  /* 0x20000007ff507230 */ /* 0x000fe20000004100 */
[----:B------:R-:W-:Y:S01]  /*2d00*/  F2FP.F16.E4M3.UNPACK_B R5, R5.H1 ;  /* 0x00000005ff05723e */ /* 0x000fe200030006ff */
[--C-:B------:R-:W-:Y:S01]  /*2d10*/  HADD2.F32 R81, -RZ, R9.reuse.H0_H0 ;  /* 0x20000009ff517230 */ /* 0x100fe20000004100 */
[----:B------:R-:W-:Y:S01]  /*2d20*/  R2UR UR6, R12 ;  /* 0x000000000c0672ca */ /* 0x000fe200000e0000 */
[----:B------:R-:W-:Y:S01]  /*2d30*/  IMAD R12, R11, 0x2000, R70 ;  /* 0x000020000b0c7824 */ /* 0x000fe200078e0246 */
[----:B------:R-:W-:Y:S01]  /*2d40*/  R2UR UR7, R13 ;  /* 0x000000000d0772ca */ /* 0x000fe200000e0000 */
[----:B------:R-:W-:-:S02]  /*2d50*/  HADD2.F32 R14, -RZ, R9.H1_H1 ;  /* 0x30000009ff0e7230 */ /* 0x000fc40000004100 */
[----:B------:R-:W-:Y:S01]  /*2d60*/  HADD2.F32 R7, -RZ, R7.H1_H1 ;  /* 0x30000007ff077230 */ /* 0x000fe20000004100 */
[----:B------:R-:W-:Y:S01]  /*2d70*/  IADD3 R74, R12, UR43, R23 ;  /* 0x0000002b0c4a7c10 */ /* 0x000fe2000fffe017 */
[--C-:B------:R-:W-:Y:S01]  /*2d80*/  HADD2.F32 R82, -RZ, R10.reuse.H0_H0 ;  /* 0x2000000aff527230 */ /* 0x100fe20000004100 */
[----:B------:R-:W-:Y:S01]  /*2d90*/  F2FP.BF16.F32.PACK_AB R81, R14, R81 ;  /* 0x000000510e51723e */ /* 0x000fe200000010ff */
[----:B------:R-:W-:Y:S01]  /*2da0*/  HADD2.F32 R9, -RZ, R10.H1_H1 ;  /* 0x3000000aff097230 */ /* 0x000fe20000004100 */
[----:B------:R-:W-:Y:S01]  /*2db0*/  LEA R10, R4, UR43, 0x3 ;  /* 0x0000002b040a7c11 */ /* 0x000fe2000f8e18ff */
[--C-:B------:R-:W-:Y:S01]  /*2dc0*/  HADD2.F32 R83, -RZ, R5.reuse.H0_H0 ;  /* 0x20000005ff537230 */ /* 0x100fe20000004100 */
[----:B------:R-:W-:Y:S01]  /*2dd0*/  F2FP.BF16.F32.PACK_AB R80, R7, R80 ;  /* 0x000000500750723e */ /* 0x000fe200000010ff */
[----:B------:R-:W-:Y:S01]  /*2de0*/  HADD2.F32 R20, -RZ, R5.H1_H1 ;  /* 0x30000005ff147230 */ /* 0x000fe20000004100 */
[----:B------:R-:W-:Y:S02]  /*2df0*/  SHF.L.U32 R5, R0, 0x1f, RZ ;  /* 0x0000001f00057819 */ /* 0x000fe400000006ff */
[----:B------:R-:W-:-:S02]  /*2e00*/  F2FP.BF16.F32.PACK_AB R82, R9, R82 ;  /* 0x000000520952723e */ /* 0x000fc400000010ff */
[----:B------:R-:W-:Y:S01]  /*2e10*/  F2FP.BF16.F32.PACK_AB R83, R20, R83 ;  /* 0x000000531453723e */ /* 0x000fe200000010ff */
[----:B------:R0:W1:Y:S01]  /*2e20*/  SYNCS.PHASECHK.TRANS64.TRYWAIT P1, [R10+URZ], R5 ;  /* 0x000000050a0075a7 */ /* 0x000062000802017f */
[----:B------:R-:W-:Y:S02]  /*2e30*/  LDS.U16 R7, [R74+0xc00] ;  /* 0x000c00004a077984 */ /* 0x000fe40000000400 */
[----:B------:R-:W-:-:S06]  /*2e40*/  WARPGROUP.ARRIVE ;  /* 0x00000000000079c5 */ /* 0x000fcc0000000000 */
[----:B------:R-:W-:Y:S03]  /*2e50*/  HGMMA.64x64x16.F32.BF16 R24, R80, gdesc[UR4], R24, gsb0 ;  /* 0x00e0000450187df0 */ /* 0x000fe60008001818 */
[----:B------:R-:W-:Y:S02]  /*2e60*/  WARPGROUP.DEPBAR.LE gsb0, 0x0 ;  /* 0x00008000000079c5 */ /* 0x000fe40000010000 */
[----:B------:R-:W2:Y:S04]  /*2e70*/  LDS.U16 R12, [R74+0x800] ;  /* 0x000800004a0c7984 */ /* 0x000ea80000000400 */
[----:B------:R-:W-:Y:S04]  /*2e80*/  LDS.U16 R9, [R74+0xc08] ;  /* 0x000c08004a097984 */ /* 0x000fe80000000400 */
[----:B------:R3:W4:Y:S02]  /*2e90*/  LDS.U16 R14, [R74+0x808] ;  /* 0x000808004a0e7984 */ /* 0x0007240000000400 */
[----:B---3--:R-:W-:Y:S01]  /*2ea0*/  IMAD.IADD R74, R69, 0x1, R74 ;  /* 0x00000001454a7824 */ /* 0x008fe200078e024a */
[----:B--2---:R-:W-:Y:S01]  /*2eb0*/  PRMT R7, R12, 0x5410, R7 ;  /* 0x000054100c077816 */ /* 0x004fe20000000007 */
[----:B------:R-:W-:-:S03]  /*2ec0*/  VIADD R12, R6, 0x4 ;  /* 0x00000004060c7836 */ /* 0x000fc60000000000 */
[-C--:B------:R-:W-:Y:S02]  /*2ed0*/  F2FP.F16.E4M3.UNPACK_B R13, R7.reuse ;  /* 0x00000007ff0d723e */ /* 0x080fe400020006ff */
[----:B------:R-:W-:Y:S02]  /*2ee0*/  F2FP.F16.E4M3.UNPACK_B R7, R7.H1 ;  /* 0x00000007ff07723e */ /* 0x000fe400030006ff */
[----:B----4-:R-:W-:Y:S01]  /*2ef0*/  PRMT R9, R14, 0x5410, R9 ;  /* 0x000054100e097816 */ /* 0x010fe20000000009 */
[--C-:B------:R-:W-:Y:S01]  /*2f00*/  HADD2.F32 R80, -RZ, R13.reuse.H0_H0 ;  /* 0x2000000dff507230 */ /* 0x100fe20000004100 */
[----:B------:R-:W-:Y:S01]  /*2f10*/  R2UR UR6, R12 ;  /* 0x000000000c0672ca */ /* 0x000fe200000e0000 */
[----:B------:R-:W-:Y:S01]  /*2f20*/  HADD2.F32 R15, -RZ, R13.H1_H1 ;  /* 0x3000000dff0f7230 */ /* 0x000fe20000004100 */
[-C--:B------:R-:W-:Y:S01]  /*2f30*/  F2FP.F16.E4M3.UNPACK_B R14, R9.reuse ;  /* 0x00000009ff0e723e */ /* 0x080fe200020006ff */
[----:B------:R-:W-:Y:S01]  /*2f40*/  IMAD.MOV.U32 R13, RZ, RZ, 0x40000040 ;  /* 0x40000040ff0d7424 */ /* 0x000fe200078e00ff */
[----:B------:R-:W-:Y:S01]  /*2f50*/  F2FP.F16.E4M3.UNPACK_B R9, R9.H1 ;  /* 0x00000009ff09723e */ /* 0x000fe200030006ff */
[--C-:B------:R-:W-:Y:S01]  /*2f60*/  HADD2.F32 R81, -RZ, R7.reuse.H0_H0 ;  /* 0x20000007ff517230 */ /* 0x100fe20000004100 */
[----:B------:R-:W-:Y:S01]  /*2f70*/  F2FP.BF16.F32.PACK_AB R80, R15, R80 ;  /* 0x000000500f50723e */ /* 0x000fe200000010ff */
[----:B------:R-:W-:Y:S01]  /*2f80*/  HADD2.F32 R12, -RZ, R7.H1_H1 ;  /* 0x30000007ff0c7230 */ /* 0x000fe20000004100 */
[----:B------:R-:W-:Y:S01]  /*2f90*/  R2UR UR7, R13 ;  /* 0x000000000d0772ca */ /* 0x000fe200000e0000 */
[----:B------:R-:W-:-:S02]  /*2fa0*/  HADD2.F32 R82, -RZ, R14.H0_H0 ;  /* 0x2000000eff527230 */ /* 0x000fc40000004100 */
[----:B------:R-:W-:Y:S01]  /*2fb0*/  HADD2.F32 R7, -RZ, R14.H1_H1 ;  /* 0x3000000eff077230 */ /* 0x000fe20000004100 */
[----:B------:R-:W-:Y:S01]  /*2fc0*/  F2FP.BF16.F32.PACK_AB R81, R12, R81 ;  /* 0x000000510c51723e */ /* 0x000fe200000010ff */
[--C-:B------:R-:W-:Y:S02]  /*2fd0*/  HADD2.F32 R83, -RZ, R9.reuse.H0_H0 ;  /* 0x20000009ff537230 */ /* 0x100fe40000004100 */
[----:B------:R-:W-:Y:S01]  /*2fe0*/  HADD2.F32 R14, -RZ, R9.H1_H1 ;  /* 0x30000009ff0e7230 */ /* 0x000fe20000004100 */
[----:B------:R-:W-:Y:S02]  /*2ff0*/  F2FP.BF16.F32.PACK_AB R82, R7, R82 ;  /* 0x000000520752723e */ /* 0x000fe400000010ff */
[----:B------:R-:W-:Y:S02]  /*3000*/  LDS.U16 R7, [R74+0xc00] ;  /* 0x000c00004a077984 */ /* 0x000fe40000000400 */
[----:B------:R-:W-:-:S04]  /*3010*/  F2FP.BF16.F32.PACK_AB R83, R14, R83 ;  /* 0x000000530e53723e */ /* 0x000fc800000010ff */
[----:B------:R-:W-:-:S06]  /*3020*/  WARPGROUP.ARRIVE ;  /* 0x00000000000079c5 */ /* 0x000fcc0000000000 */
[----:B------:R-:W-:Y:S03]  /*3030*/  HGMMA.64x64x16.F32.BF16 R24, R80, gdesc[UR4], R24, gsb0 ;  /* 0x00e0000450187df0 */ /* 0x000fe60008001818 */
[----:B------:R-:W-:Y:S02]  /*3040*/  WARPGROUP.DEPBAR.LE gsb0, 0x0 ;  /* 0x00008000000079c5 */ /* 0x000fe40000010000 */
[----:B------:R-:W2:Y:S04]  /*3050*/  LDS.U16 R12, [R74+0x800] ;  /* 0x000800004a0c7984 */ /* 0x000ea80000000400 */
[----:B------:R-:W-:Y:S04]  /*3060*/  LDS.U16 R9, [R74+0xc08] ;  /* 0x000c08004a097984 */ /* 0x000fe80000000400 */
[----:B------:R-:W3:Y:S01]  /*3070*/  LDS.U16 R14, [R74+0x808] ;  /* 0x000808004a0e7984 */ /* 0x000ee20000000400 */
[----:B--2---:R-:W-:Y:S01]  /*3080*/  PRMT R7, R12, 0x5410, R7 ;  /* 0x000054100c077816 */ /* 0x004fe20000000007 */
[----:B------:R-:W-:-:S03]  /*3090*/  VIADD R12, R6, 0x6 ;  /* 0x00000006060c7836 */ /* 0x000fc60000000000 */
[-C--:B------:R-:W-:Y:S02]  /*30a0*/  F2FP.F16.E4M3.UNPACK_B R13, R7.reuse ;  /* 0x00000007ff0d723e */ /* 0x080fe400020006ff */
[----:B------:R-:W-:Y:S02]  /*30b0*/  F2FP.F16.E4M3.UNPACK_B R7, R7.H1 ;  /* 0x00000007ff07723e */ /* 0x000fe400030006ff */
[----:B---3--:R-:W-:Y:S01]  /*30c0*/  PRMT R9, R14, 0x5410, R9 ;  /* 0x000054100e097816 */ /* 0x008fe20000000009 */
        /* <DEDUP_REMOVED lines=15> */
[----:B------:R-:W-:Y:S01]  /*31c0*/  F2FP.BF16.F32.PACK_AB R82, R7, R82 ;  /* 0x000000520752723e */ /* 0x000fe200000010ff */
[----:B------:R-:W-:Y:S02]  /*31d0*/  IMAD R12, R11, 0x2000, R72 ;  /* 0x000020000b0c7824 */ /* 0x000fe400078e0248 */
[----:B------:R-:W-:Y:S01]  /*31e0*/  IMAD.MOV.U32 R13, RZ, RZ, 0x40000040 ;  /* 0x40000040ff0d7424 */ /* 0x000fe200078e00ff */
[----:B------:R-:W-:Y:S02]  /*31f0*/  F2FP.BF16.F32.PACK_AB R83, R20, R83 ;  /* 0x000000531453723e */ /* 0x000fe400000010ff */
[----:B------:R-:W-:-:S02]  /*3200*/  IADD3 R15, R12, UR43, R23 ;  /* 0x0000002b0c0f7c10 */ /* 0x000fc4000fffe017 */
[----:B------:R-:W-:-:S03]  /*3210*/  WARPGROUP.ARRIVE ;  /* 0x00000000000079c5 */ /* 0x000fc60000000000 */
[----:B------:R-:W-:-:S03]  /*3220*/  IMAD.IADD R21, R69, 0x1, R15 ;  /* 0x0000000145157824 */ /* 0x000fc600078e020f */
[----:B------:R-:W-:Y:S01]  /*3230*/  HGMMA.64x64x16.F32.BF16 R24, R80, gdesc[UR4], R24, gsb0 ;  /* 0x00e0000450187df0 */ /* 0x000fe20008001818 */
[----:B------:R-:W-:Y:S01]  /*3240*/  R2UR UR7, R13 ;  /* 0x000000000d0772ca */ /* 0x000fe200000e0000 */
[----:B------:R-:W-:Y:S01]  /*3250*/  IMAD.MOV.U32 R13, RZ, RZ, 0x40000040 ;  /* 0x40000040ff0d7424 */ /* 0x000fe200078e00ff */
[----:B------:R-:W-:Y:S02]  /*3260*/  WARPGROUP.DEPBAR.LE gsb0, 0x0 ;  /* 0x00008000000079c5 */ /* 0x000fe40000010000 */
[----:B------:R-:W-:Y:S04]  /*3270*/  LDS.U16 R7, [R15+0xc00] ;  /* 0x000c00000f077984 */ /* 0x000fe80000000400 */
        /* <DEDUP_REMOVED lines=9> */
[----:B------:R-:W-:Y:S01]  /*3310*/  HADD2.F32 R80, -RZ, R11.H0_H0 ;  /* 0x2000000bff507230 */ /* 0x000fe20000004100 */
[----:B------:R-:W-:Y:S01]  /*3320*/  R2UR UR6, R12 ;  /* 0x000000000c0672ca */ /* 0x000fe200000e0000 */
[--C-:B------:R-:W-:Y:S01]  /*3330*/  HADD2.F32 R81, -RZ, R7.reuse.H0_H0 ;  /* 0x20000007ff517230 */ /* 0x100fe20000004100 */
[-C--:B------:R-:W-:Y:S01]  /*3340*/  F2FP.F16.E4M3.UNPACK_B R14, R9.reuse ;  /* 0x00000009ff0e723e */ /* 0x080fe200020006ff */
[----:B------:R-:W-:Y:S01]  /*3350*/  HADD2.F32 R12, -RZ, R7.H1_H1 ;  /* 0x30000007ff0c7230 */ /* 0x000fe20000004100 */
[----:B------:R-:W-:Y:S01]  /*3360*/  F2FP.F16.E4M3.UNPACK_B R9, R9.H1 ;  /* 0x00000009ff09723e */ /* 0x000fe200030006ff */
[----:B------:R-:W-:-:S02]  /*3370*/  HADD2.F32 R11, -RZ, R11.H1_H1 ;  /* 0x3000000bff0b7230 */ /* 0x000fc40000004100 */
[--C-:B------:R-:W-:Y:S01]  /*3380*/  HADD2.F32 R82, -RZ, R14.reuse.H0_H0 ;  /* 0x2000000eff527230 */ /* 0x100fe20000004100 */
[----:B------:R-:W-:Y:S01]  /*3390*/  F2FP.BF16.F32.PACK_AB R81, R12, R81 ;  /* 0x000000510c51723e */ /* 0x000fe200000010ff */
[----:B------:R-:W-:Y:S01]  /*33a0*/  HADD2.F32 R7, -RZ, R14.H1_H1 ;  /* 0x3000000eff077230 */ /* 0x000fe20000004100 */
[----:B------:R-:W-:Y:S01]  /*33b0*/  F2FP.BF16.F32.PACK_AB R80, R11, R80 ;  /* 0x000000500b50723e */ /* 0x000fe200000010ff */
[--C-:B------:R-:W-:Y:S02]  /*33c0*/  HADD2.F32 R83, -RZ, R9.reuse.H0_H0 ;  /* 0x20000009ff537230 */ /* 0x100fe40000004100 */
[----:B------:R-:W-:Y:S01]  /*33d0*/  HADD2.F32 R14, -RZ, R9.H1_H1 ;  /* 0x30000009ff0e7230 */ /* 0x000fe20000004100 */
[----:B------:R-:W-:-:S04]  /*33e0*/  F2FP.BF16.F32.PACK_AB R82, R7, R82 ;  /* 0x000000520752723e */ /* 0x000fc800000010ff */
[----:B------:R-:W-:-:S04]  /*33f0*/  F2FP.BF16.F32.PACK_AB R83, R14, R83 ;  /* 0x000000530e53723e */ /* 0x000fc800000010ff */
[----:B------:R-:W-:-:S06]  /*3400*/  WARPGROUP.ARRIVE ;  /* 0x00000000000079c5 */ /* 0x000fcc0000000000 */
        /* <DEDUP_REMOVED lines=31> */
[----:B------:R-:W-:Y:S02]  /*3600*/  R2UR UR7, R13 ;  /* 0x000000000d0772ca */ /* 0x000fe400000e0000 */
[----:B------:R-:W-:Y:S02]  /*3610*/  WARPGROUP.DEPBAR.LE gsb0, 0x0 ;  /* 0x00008000000079c5 */ /* 0x000fe40000010000 */
[----:B------:R-:W-:Y:S04]  /*3620*/  LDS.U16 R7, [R15+0xc00] ;  /* 0x000c00000f077984 */ /* 0x000fe80000000400 */
[----:B------:R-:W2:Y:S04]  /*3630*/  LDS.U16 R12, [R15+0x800] ;  /* 0x000800000f0c7984 */ /* 0x000ea80000000400 */
[----:B------:R-:W-:Y:S04]  /*3640*/  LDS.U16 R9, [R15+0xc08] ;  /* 0x000c08000f097984 */ /* 0x000fe80000000400 */
[----:B------:R-:W3:Y:S01]  /*3650*/  LDS.U16 R14, [R15+0x808] ;  /* 0x000808000f0e7984 */ /* 0x000ee20000000400 */
[----:B--2---:R-:W-:Y:S01]  /*3660*/  PRMT R7, R12, 0x5410, R7 ;  /* 0x000054100c077816 */ /* 0x004fe20000000007 */
[----:B------:R-:W-:-:S02]  /*3670*/  VIADD R12, R6, 0x204 ;  /* 0x00000204060c7836 */ /* 0x000fc40000000000 */
[----:B------:R-:W-:Y:S01]  /*3680*/  VIADD R6, R6, 0x206 ;  /* 0x0000020606067836 */ /* 0x000fe20000000000 */
[-C--:B------:R-:W-:Y:S02]  /*3690*/  F2FP.F16.E4M3.UNPACK_B R11, R7.reuse ;  /* 0x00000007ff0b723e */ /* 0x080fe400020006ff */
[----:B------:R-:W-:Y:S02]  /*36a0*/  F2FP.F16.E4M3.UNPACK_B R7, R7.H1 ;  /* 0x00000007ff07723e */ /* 0x000fe400030006ff */
[----:B---3--:R-:W-:Y:S01]  /*36b0*/  PRMT R9, R14, 0x5410, R9 ;  /* 0x000054100e097816 */ /* 0x008fe20000000009 */
        /* <DEDUP_REMOVED lines=23> */
[----:B--2---:R-:W-:-:S04]  /*3830*/  PRMT R7, R12, 0x5410, R7 ;  /* 0x000054100c077816 */ /* 0x004fc80000000007 */
[----:B------:R-:W-:Y:S02]  /*3840*/  F2FP.F16.E4M3.UNPACK_B R11, R7 ;  /* 0x00000007ff0b723e */ /* 0x000fe400020006ff */
[----:B---3--:R-:W-:-:S03]  /*3850*/  PRMT R9, R14, 0x5410, R9 ;  /* 0x000054100e097816 */ /* 0x008fc60000000009 */
[--C-:B------:R-:W-:Y:S02]  /*3860*/  HADD2.F32 R80, -RZ, R11.reuse.H0_H0 ;  /* 0x2000000bff507230 */ /* 0x100fe40000004100 */
[----:B------:R-:W-:Y:S01]  /*3870*/  HADD2.F32 R13, -RZ, R11.H1_H1 ;  /* 0x3000000bff0d7230 */ /* 0x000fe20000004100 */
[----:B------:R-:W-:Y:S01]  /*3880*/  F2FP.F16.E4M3.UNPACK_B R11, R7.H1 ;  /* 0x00000007ff0b723e */ /* 0x000fe200030006ff */
[----:B------:R-:W-:Y:S01]  /*3890*/  IMAD.MOV.U32 R7, RZ, RZ, 0x40000040 ;  /* 0x40000040ff077424 */ /* 0x000fe200078e00ff */
[-C--:B------:R-:W-:Y:S02]  /*38a0*/  F2FP.F16.E4M3.UNPACK_B R12, R9.reuse ;  /* 0x00000009ff0c723e */ /* 0x080fe400020006ff */
[----:B------:R-:W-:Y:S01]  /*38b0*/  F2FP.F16.E4M3.UNPACK_B R9, R9.H1 ;  /* 0x00000009ff09723e */ /* 0x000fe200030006ff */
[----:B------:R-:W-:Y:S01]  /*38c0*/  HADD2.F32 R81, -RZ, R11.H0_H0 ;  /* 0x2000000bff517230 */ /* 0x000fe20000004100 */
[----:B------:R-:W-:Y:S01]  /*38d0*/  R2UR UR7, R7 ;  /* 0x00000000070772ca */ /* 0x000fe200000e0000 */
[--C-:B------:R-:W-:Y:S01]  /*38e0*/  HADD2.F32 R82, -RZ, R12.reuse.H0_H0 ;  /* 0x2000000cff527230 */ /* 0x100fe20000004100 */
[----:B------:R-:W-:Y:S01]  /*38f0*/  F2FP.BF16.F32.PACK_AB R80, R13, R80 ;  /* 0x000000500d50723e */ /* 0x000fe200000010ff */
[----:B------:R-:W-:-:S02]  /*3900*/  HADD2.F32 R7, -RZ, R12.H1_H1 ;  /* 0x3000000cff077230 */ /* 0x000fc40000004100 */
[----:B------:R-:W-:Y:S02]  /*3910*/  HADD2.F32 R6, -RZ, R11.H1_H1 ;  /* 0x3000000bff067230 */ /* 0x000fe40000004100 */
[--C-:B------:R-:W-:Y:S01]  /*3920*/  HADD2.F32 R83, -RZ, R9.reuse.H0_H0 ;  /* 0x20000009ff537230 */ /* 0x100fe20000004100 */
[----:B------:R-:W-:Y:S01]  /*3930*/  F2FP.BF16.F32.PACK_AB R82, R7, R82 ;  /* 0x000000520752723e */ /* 0x000fe200000010ff */
[----:B------:R-:W-:Y:S01]  /*3940*/  HADD2.F32 R12, -RZ, R9.H1_H1 ;  /* 0x30000009ff0c7230 */ /* 0x000fe20000004100 */
[----:B------:R-:W-:-:S04]  /*3950*/  F2FP.BF16.F32.PACK_AB R81, R6, R81 ;  /* 0x000000510651723e */ /* 0x000fc800000010ff */
[----:B------:R-:W-:-:S04]  /*3960*/  F2FP.BF16.F32.PACK_AB R83, R12, R83 ;  /* 0x000000530c53723e */ /* 0x000fc800000010ff */
[----:B------:R-:W-:-:S06]  /*3970*/  WARPGROUP.ARRIVE ;  /* 0x00000000000079c5 */ /* 0x000fcc0000000000 */
[----:B------:R-:W-:Y:S03]  /*3980*/  HGMMA.64x64x16.F32.BF16 R24, R80, gdesc[UR4], R24, gsb0 ;  /* 0x00e0000450187df0 */ /* 0x000fe60008001818 */
[----:B------:R-:W-:Y:S02]  /*3990*/  WARPGROUP.DEPBAR.LE gsb0, 0x0 ;  /* 0x00008000000079c5 */ /* 0x000fe40000010000 */
[----:B01----:R-:W-:Y:S05]  /*39a0*/  @!P0 BRA `(.L_x_31) ;  /* 0x0000000000048947 */ /* 0x003fea0003800000 */
[----:B------:R-:W-:Y:S01]  /*39b0*/  BPT.TRAP 0x1 ;  /* 0x000000040000795c */ /* 0x000fe20000300000 */
.L_x_31:
[----:B------:R-:W-:Y:S01]  /*39c0*/  UISETP.GT.U32.AND UP0, UPT, UR38, 0x1, UPT ;  /* 0x000000012600788c */ /* 0x000fe2000bf04070 */
[----:B------:R-:W-:-:S05]  /*39d0*/  LEA R6, R3, UR43, 0x3 ;  /* 0x0000002b03067c11 */ /* 0x000fca000f8e18ff */
[----:B------:R-:W-:Y:S01]  /*39e0*/  PLOP3.LUT P2, PT, PT, PT, UP0, 0x80, 0x0 ;  /* 0x000000000000781c */ /* 0x000fe20003f4f008 */
[----:B------:R-:W-:-:S05]  /*39f0*/  VIADD R6, R6, 0x48 ;  /* 0x0000004806067836 */ /* 0x000fca0000000000 */
[----:B------:R-:W-:-:S04]  /*3a00*/  PRMT R6, RZ, 0x654, R6 ;  /* 0x00000654ff067816 */ /* 0x000fc80000000006 */
[----:B------:R0:W-:Y:S03]  /*3a10*/  SYNCS.ARRIVE.TRANS64.RED.A1T0 RZ, [R6+URZ], RZ ;  /* 0x000000ff06ff79a7 */ /* 0x0001e6000810043f */
[----:B------:R-:W-:Y:S05]  /*3a20*/  @P2 BRA `(.L_x_32) ;  /* 0x0000000000042947 */ /* 0x000fea0003800000 */
[----:B------:R-:W-:Y:S01]  /*3a30*/  BPT.TRAP 0x1 ;  /* 0x000000040000795c */ /* 0x000fe20000300000 */
.L_x_32:
[----:B------:R-:W-:-:S05]  /*3a40*/  VIADD R3, R3, 0x1 ;  /* 0x0000000103037836 */ /* 0x000fca0000000000 */
[----:B------:R-:W-:-:S04]  /*3a50*/  ISETP.NE.AND P2, PT, R3, 0x9, PT ;  /* 0x000000090300780c */ /* 0x000fc80003f45270 */
[----:B------:R-:W-:Y:S01]  /*3a60*/  SEL R3, R3, RZ, P2 ;  /* 0x000000ff03037207 */ /* 0x000fe20001000000 */
[----:B------:R-:W-:Y:S08]  /*3a70*/  @!P0 BRA `(.L_x_33) ;  /* 0x0000000000048947 */ /* 0x000ff00003800000 */
[----:B------:R-:W-:Y:S01]  /*3a80*/  BPT.TRAP 0x1 ;  /* 0x000000040000795c */ /* 0x000fe20000300000 */
.L_x_33:
[----:B------:R-:W-:Y:S04]  /*3a90*/  BSSY B0, `(.L_x_34) ;  /* 0x0000004000007945 */ /* 0x000fe80003800000 */
[----:B------:R-:W-:Y:S05]  /*3aa0*/  @P1 BRA `(.L_x_35) ;  /* 0x0000000000081947 */ /* 0x000fea0003800000 */
[----:B------:R-:W1:Y:S02]  /*3ab0*/  SYNCS.PHASECHK.TRANS64.TRYWAIT P1, [R10+URZ], R5 ;  /* 0x000000050a0075a7 */ /* 0x000e64000802017f */
[----:B-1----:R-:W-:Y:S05]  /*3ac0*/  @!P1 BRA `(.L_x_36) ;  /* 0x0000005000989947 */ /* 0x002fea0003800000 */
.L_x_35:
[----:B------:R-:W-:Y:S05]  /*3ad0*/  BSYNC B0 ;  /* 0x0000000000007941 */ /* 0x000fea0003800000 */
.L_x_34:
[----:B------:R-:W-:Y:S01]  /*3ae0*/  IMAD.SHL.U32 R20, R4, 0x2000, RZ ;  /* 0x0000200004147824 */ /* 0x000fe200078e00ff */
[C---:B------:R-:W-:Y:S01]  /*3af0*/  ISETP.GT.AND P1, PT, R8.reuse, 0x2, PT ;  /* 0x000000020800780c */ /* 0x040fe20003f24270 */
[----:B------:R-:W-:Y:S02]  /*3b00*/  VIADD R8, R8, 0xffffffff ;  /* 0xffffffff08087836 */ /* 0x000fe40000000000 */
[----:B------:R-:W-:Y:S01]  /*3b10*/  IMAD.IADD R74, R69, 0x1, R20 ;  /* 0x00000001454a7824 */ /* 0x000fe200078e0214 */
[----:B------:R-:W-:-:S04]  /*3b20*/  IADD3 R11, R20, UR43, R23 ;  /* 0x0000002b140b7c10 */ /* 0x000fc8000fffe017 */
[----:B------:R-:W-:Y:S01]  /*3b30*/  IADD3 R15, R74, UR43, R23 ;  /* 0x0000002b4a0f7c10 */ /* 0x000fe2000fffe017 */
[----:B-1----:R-:W-:Y:S04]  /*3b40*/  LDS.U16 R5, [R11+0xc00] ;  /* 0x000c00000b057984 */ /* 0x002fe80000000400 */
[----:B0-----:R-:W0:Y:S04]  /*3b50*/  LDS.U16 R6, [R11+0x800] ;  /* 0x000800000b067984 */ /* 0x001e280000000400 */
[----:B------:R-:W-:Y:S04]  /*3b60*/  LDS.U16 R7, [R11+0xc08] ;  /* 0x000c08000b077984 */ /* 0x000fe80000000400 */
[----:B------:R-:W1:Y:S04]  /*3b70*/  LDS.U16 R10, [R11+0x808] ;  /* 0x000808000b0a7984 */ /* 0x000e680000000400 */
        /* <DEDUP_REMOVED lines=21> */
[----:B------:R-:W-:Y:S01]  /*3cd0*/  F2FP.BF16.F32.PACK_AB R78, R5, R78 ;  /* 0x0000004e054e723e */ /* 0x000fe200000010ff */
[----:B------:R-:W-:Y:S01]  /*3ce0*/  IMAD.MOV.U32 R11, RZ, RZ, R4 ;  /* 0x000000ffff0b7224 */ /* 0x000fe200078e0004 */
[----:B---3--:R-:W-:Y:S02]  /*3cf0*/  PRMT R5, R14, 0x5410, R13 ;  /* 0x000054100e057816 */ /* 0x008fe4000000000d */
[----:B------:R-:W-:Y:S01]  /*3d00*/  F2FP.BF16.F32.PACK_AB R79, R10, R79 ;  /* 0x0000004f0a4f723e */ /* 0x000fe200000010ff */
[----:B------:R-:W-:Y:S06]  /*3d10*/  @P1 BRA `(.L_x_37) ;  /* 0xffffffec00a01947 */ /* 0x000fec000383ffff */
[----:B------:R-:W-:Y:S02]  /*3d20*/  IMAD.MOV.U32 R8, RZ, RZ, R20 ;  /* 0x000000ffff087224 */ /* 0x000fe400078e0014 */
[----:B------:R-:W-:-:S07]  /*3d30*/  IMAD.MOV.U32 R10, RZ, RZ, R74 ;  /* 0x000000ffff0a7224 */ /* 0x000fce00078e004a */
.L_x_29:
[----:B------:R-:W-:Y:S01]  /*3d40*/  IMAD.MOV.U32 R7, RZ, RZ, 0x40000040 ;  /* 0x40000040ff077424 */ /* 0x000fe200078e00ff */
[----:B------:R-:W-:Y:S01]  /*3d50*/  LEA R6, R4, UR48, 0xa ;  /* 0x0000003004067c11 */ /* 0x000fe2000f8e50ff */
[----:B------:R-:W-:Y:S05]  /*3d60*/  WARPSYNC.ALL ;  /* 0x0000000000007948 */ /* 0x000fea0003800000 */
[C---:B------:R-:W-:Y:S01]  /*3d70*/  R2UR UR6, R6.reuse ;  /* 0x00000000060672ca */ /* 0x040fe200000e0000 */
[----:B------:R-:W-:Y:S01]  /*3d80*/  WARPGROUP.ARRIVE ;  /* 0x00000000000079c5 */ /* 0x000fe20000000000 */
[----:B------:R-:W-:Y:S01]  /*3d90*/  R2UR UR7, R7 ;  /* 0x00000000070772ca */ /* 0x000fe200000e0000 */
[----:B------:R-:W-:Y:S01]  /*3da0*/  VIADD R12, R6, 0x2 ;  /* 0x00000002060c7836 */ /* 0x000fe20000000000 */
[-C--:B------:R-:W-:Y:S01]  /*3db0*/  F2FP.F16.E4M3.UNPACK_B R0, R9.reuse ;  /* 0x00000009ff00723e */ /* 0x080fe200020006ff */
[----:B------:R-:W-:Y:S01]  /*3dc0*/  IMAD.MOV.U32 R13, RZ, RZ, 0x40000040 ;  /* 0x40000040ff0d7424 */ /* 0x000fe200078e00ff */
[----:B------:R-:W-:-:S02]  /*3dd0*/  F2FP.F16.E4M3.UNPACK_B R9, R9.H1 ;  /* 0x00000009ff09723e */ /* 0x000fc400030006ff */
[--C-:B------:R-:W-:Y:S01]  /*3de0*/  IADD3 R10, R23, R10, R70.reuse ;  /* 0x0000000a170a7210 */ /* 0x100fe20007ffe046 */
[--C-:B------:R-:W-:Y:S02]  /*3df0*/  HADD2.F32 R80, -RZ, R0.reuse.H0_H0 ;  /* 0x20000000ff507230 */ /* 0x100fe40000004100 */
[----:B------:R-:W-:Y:S01]  /*3e00*/  HADD2.F32 R7, -RZ, R0.H1_H1 ;  /* 0x30000000ff077230 */ /* 0x000fe20000004100 */
[-C--:B------:R-:W-:Y:S01]  /*3e10*/  F2FP.F16.E4M3.UNPACK_B R0, R5.reuse ;  /* 0x00000005ff00723e */ /* 0x080fe200020006ff */
[--C-:B------:R-:W-:Y:S01]  /*3e20*/  HADD2.F32 R81, -RZ, R9.reuse.H0_H0 ;  /* 0x20000009ff517230 */ /* 0x100fe20000004100 */
[----:B------:R-:W-:Y:S01]  /*3e30*/  F2FP.F16.E4M3.UNPACK_B R5, R5.H1 ;  /* 0x00000005ff05723e */ /* 0x000fe200030006ff */
[----:B------:R-:W-:Y:S01]  /*3e40*/  HGMMA.64x64x16.F32.BF16 R24, R76, gdesc[UR4], R24, gsb0 ;  /* 0x00e000044c187df0 */ /* 0x000fe20008001818 */
[----:B------:R-:W-:Y:S01]  /*3e50*/  R2UR UR6, R12 ;  /* 0x000000000c0672ca */ /* 0x000fe200000e0000 */
[----:B------:R-:W-:Y:S01]  /*3e60*/  HADD2.F32 R4, -RZ, R9.H1_H1 ;  /* 0x30000009ff047230 */ /* 0x000fe20000004100 */
[----:B------:R-:W-:Y:S01]  /*3e70*/  R2UR UR7, R13 ;  /* 0x000000000d0772ca */ /* 0x000fe200000e0000 */
[--C-:B------:R-:W-:Y:S01]  /*3e80*/  HADD2.F32 R82, -RZ, R0.reuse.H0_H0 ;  /* 0x20000000ff527230 */ /* 0x100fe20000004100 */
[----:B------:R-:W-:Y:S01]  /*3e90*/  F2FP.BF16.F32.PACK_AB R80, R7, R80 ;  /* 0x000000500750723e */ /* 0x000fe200000010ff */
[----:B------:R-:W-:Y:S01]  /*3ea0*/  HADD2.F32 R9, -RZ, R0.H1_H1 ;  /* 0x30000000ff097230 */ /* 0x000fe20000004100 */
[----:B------:R-:W-:Y:S01]  /*3eb0*/  IADD3 R0, R23, R8, R70 ;  /* 0x0000000817007210 */ /* 0x000fe20007ffe046 */
[--C-:B------:R-:W-:Y:S01]  /*3ec0*/  HADD2.F32 R83, -RZ, R5.reuse.H0_H0 ;  /* 0x20000005ff537230 */ /* 0x100fe20000004100 */
[----:B------:R-:W-:Y:S01]  /*3ed0*/  F2FP.BF16.F32.PACK_AB R81, R4, R81 ;  /* 0x000000510451723e */ /* 0x000fe200000010ff */
[----:B------:R-:W-:Y:S01]  /*3ee0*/  HADD2.F32 R12, -RZ, R5.H1_H1 ;  /* 0x30000005ff0c7230 */ /* 0x000fe20000004100 */
[----:B------:R-:W-:-:S02]  /*3ef0*/  F2FP.BF16.F32.PACK_AB R82, R9, R82 ;  /* 0x000000520952723e */ /* 0x000fc400000010ff */
[----:B------:R-:W-:Y:S02]  /*3f00*/  IADD3 R8, R23, R72, R8 ;  /* 0x0000004817087210 */ /* 0x000fe40007ffe008 */
[----:B------:R-:W-:Y:S01]  /*3f10*/  F2FP.BF16.F32.PACK_AB R83, R12, R83 ;  /* 0x000000530c53723e */ /* 0x000fe200000010ff */
[----:B------:R-:W-:Y:S02]  /*3f20*/  WARPGROUP.DEPBAR.LE gsb0, 0x0 ;  /* 0x00008000000079c5 */ /* 0x000fe40000010000 */
[----:B------:R-:W-:Y:S01]  /*3f30*/  LDS.U16 R4, [R0+UR43+0xc00] ;  /* 0x000c002b00047984 */ /* 0x000fe20008000400 */
[----:B------:R-:W-:-:S06]  /*3f40*/  WARPGROUP.ARRIVE ;  /* 0x00000000000079c5 */ /* 0x000fcc0000000000 */
[----:B------:R-:W-:Y:S03]  /*3f50*/  HGMMA.64x64x16.F32.BF16 R24, R80, gdesc[UR4], R24, gsb0 ;  /* 0x00e0000450187df0 */ /* 0x000fe60008001818 */
[----:B------:R-:W-:Y:S02]  /*3f60*/  WARPGROUP.DEPBAR.LE gsb0, 0x0 ;  /* 0x00008000000079c5 */ /* 0x000fe40000010000 */
[----:B------:R-:W0:Y:S04]  /*3f70*/  LDS.U16 R5, [R0+UR43+0x800] ;  /* 0x0008002b00057984 */ /* 0x000e280008000400 */
[----:B------:R-:W-:Y:S04]  /*3f80*/  LDS.U16 R7, [R0+UR43+0xc08] ;  /* 0x000c082b00077984 */ /* 0x000fe80008000400 */
[----:B------:R-:W1:Y:S01]  /*3f90*/  LDS.U16 R12, [R0+UR43+0x808] ;  /* 0x0008082b000c7984 */ /* 0x000e620008000400 */
[----:B0-----:R-:W-:Y:S01]  /*3fa0*/  PRMT R5, R5, 0x5410, R4 ;  /* 0x0000541005057816 */ /* 0x001fe20000000004 */
[----:B------:R-:W-:-:S03]  /*3fb0*/  VIADD R4, R6, 0x4 ;  /* 0x0000000406047836 */ /* 0x000fc60000000000 */
[-C--:B------:R-:W-:Y:S02]  /*3fc0*/  F2FP.F16.E4M3.UNPACK_B R9, R5.reuse ;  /* 0x00000005ff09723e */ /* 0x080fe400020006ff */
[----:B------:R-:W-:Y:S02]  /*3fd0*/  R2UR UR6, R4 ;  /* 0x00000000040672ca */ /* 0x000fe400000e0000 */
[----:B-1----:R-:W-:Y:S01]  /*3fe0*/  PRMT R7, R12, 0x5410, R7 ;  /* 0x000054100c077816 */ /* 0x002fe20000000007 */
[--C-:B------:R-:W-:Y:S02]  /*3ff0*/  HADD2.F32 R80, -RZ, R9.reuse.H0_H0 ;  /* 0x20000009ff507230 */ /* 0x100fe40000004100 */
[----:B------:R-:W-:Y:S01]  /*4000*/  HADD2.F32 R11, -RZ, R9.H1_H1 ;  /* 0x30000009ff0b7230 */ /* 0x000fe20000004100 */
[----:B------:R-:W-:Y:S01]  /*4010*/  F2FP.F16.E4M3.UNPACK_B R9, R5.H1 ;  /* 0x00000005ff09723e */ /* 0x000fe200030006ff */
[----:B------:R-:W-:Y:S01]  /*4020*/  IMAD.MOV.U32 R5, RZ, RZ, 0x40000040 ;  /* 0x40000040ff057424 */ /* 0x000fe200078e00ff */
[----:B------:R-:W-:-:S02]  /*4030*/  F2FP.F16.E4M3.UNPACK_B R12, R7 ;  /* 0x00000007ff0c723e */ /* 0x000fc400020006ff */
[----:B------:R-:W-:Y:S01]  /*4040*/  F2FP.F16.E4M3.UNPACK_B R7, R7.H1 ;  /* 0x00000007ff07723e */ /* 0x000fe200030006ff */
[--C-:B------:R-:W-:Y:S01]  /*4050*/  HADD2.F32 R81, -RZ, R9.reuse.H0_H0 ;  /* 0x20000009ff517230 */ /* 0x100fe20000004100 */
[----:B------:R-:W-:Y:S01]  /*4060*/  R2UR UR7, R5 ;  /* 0x00000000050772ca */ /* 0x000fe200000e0000 */
[----:B------:R-:W-:Y:S01]  /*4070*/  HADD2.F32 R0, -RZ, R9.H1_H1 ;  /* 0x30000009ff007230 */ /* 0x000fe20000004100 */
[----:B------:R-:W-:Y:S01]  /*4080*/  F2FP.BF16.F32.PACK_AB R80, R11, R80 ;  /* 0x000000500b50723e */ /* 0x000fe200000010ff */
[--C-:B------:R-:W-:Y:S02]  /*4090*/  HADD2.F32 R82, -RZ, R12.reuse.H0_H0 ;  /* 0x2000000cff527230 */ /* 0x100fe40000004100 */
[----:B------:R-:W-:Y:S01]  /*40a0*/  HADD2.F32 R5, -RZ, R12.H1_H1 ;  /* 0x3000000cff057230 */ /* 0x000fe20000004100 */
[----:B------:R-:W-:Y:S01]  /*40b0*/  F2FP.BF16.F32.PACK_AB R81, R0, R81 ;  /* 0x000000510051723e */ /* 0x000fe200000010ff */
[--C-:B------:R-:W-:Y:S01]  /*40c0*/  HADD2.F32 R83, -RZ, R7.reuse.H0_H0 ;  /* 0x20000007ff537230 */ /* 0x100fe20000004100 */
[----:B------:R-:W-:Y:S01]  /*40d0*/  LDS.U16 R0, [R10+UR43+0xc00] ;  /* 0x000c002b0a007984 */ /* 0x000fe20008000400 */
[----:B------:R-:W-:Y:S01]  /*40e0*/  HADD2.F32 R4, -RZ, R7.H1_H1 ;  /* 0x30000007ff047230 */ /* 0x000fe20000004100 */
[----:B------:R-:W-:-:S04]  /*40f0*/  F2FP.BF16.F32.PACK_AB R82, R5, R82 ;  /* 0x000000520552723e */ /* 0x000fc800000010ff */
[----:B------:R-:W-:Y:S01]  /*4100*/  F2FP.BF16.F32.PACK_AB R83, R4, R83 ;  /* 0x000000530453723e */ /* 0x000fe200000010ff */
[----:B------:R-:W-:-:S03]  /*4110*/  VIADD R4, R6, 0x6 ;  /* 0x0000000606047836 */ /* 0x000fc60000000000 */
[----:B------:R-:W-:-:S06]  /*4120*/  WARPGROUP.ARRIVE ;  /* 0x00000000000079c5 */ /* 0x000fcc0000000000 */
[----:B------:R-:W-:Y:S01]  /*4130*/  HGMMA.64x64x16.F32.BF16 R24, R80, gdesc[UR4], R24, gsb0 ;  /* 0x00e0000450187df0 */ /* 0x000fe20008001818 */
[----:B------:R-:W-:Y:S02]  /*4140*/  R2UR UR6, R4 ;  /* 0x00000000040672ca */ /* 0x000fe400000e0000 */
[----:B------:R-:W-:Y:S02]  /*4150*/  WARPGROUP.DEPBAR.LE gsb0, 0x0 ;  /* 0x00008000000079c5 */ /* 0x000fe40000010000 */
[----:B------:R-:W0:Y:S04]  /*4160*/  LDS.U16 R5, [R10+UR43+0x800] ;  /* 0x0008002b0a057984 */ /* 0x000e280008000400 */
[----:B------:R-:W-:Y:S04]  /*4170*/  LDS.U16 R7, [R10+UR43+0xc08] ;  /* 0x000c082b0a077984 */ /* 0x000fe80008000400 */
[----:B------:R-:W1:Y:S01]  /*4180*/  LDS.U16 R12, [R10+UR43+0x808] ;  /* 0x0008082b0a0c7984 */ /* 0x000e620008000400 */
[----:B0-----:R-:W-:-:S04]  /*4190*/  PRMT R0, R5, 0x5410, R0 ;  /* 0x0000541005007816 */ /* 0x001fc80000000000 */
[-C--:B------:R-:W-:Y:S02]  /*41a0*/  F2FP.F16.E4M3.UNPACK_B R5, R0.reuse ;  /* 0x00000000ff05723e */ /* 0x080fe400020006ff */
[----:B------:R-:W-:Y:S02]  /*41b0*/  F2FP.F16.E4M3.UNPACK_B R0, R0.H1 ;  /* 0x00000000ff00723e */ /* 0x000fe400030006ff */
[----:B-1----:R-:W-:Y:S01]  /*41c0*/  PRMT R7, R12, 0x5410, R7 ;  /* 0x000054100c077816 */ /* 0x002fe20000000007 */
[--C-:B------:R-:W-:Y:S02]  /*41d0*/  HADD2.F32 R80, -RZ, R5.reuse.H0_H0 ;  /* 0x20000005ff507230 */ /* 0x100fe40000004100 */
[----:B------:R-:W-:Y:S01]  /*41e0*/  HADD2.F32 R9, -RZ, R5.H1_H1 ;  /* 0x30000005ff097230 */ /* 0x000fe20000004100 */
[-C--:B------:R-:W-:Y:S01]  /*41f0*/  F2FP.F16.E4M3.UNPACK_B R11, R7.reuse ;  /* 0x00000007ff0b723e */ /* 0x080fe200020006ff */
[----:B------:R-:W-:Y:S01]  /*4200*/  IMAD.MOV.U32 R5, RZ, RZ, 0x40000040 ;  /* 0x40000040ff057424 */ /* 0x000fe200078e00ff */
[----:B------:R-:W-:Y:S01]  /*4210*/  F2FP.F16.E4M3.UNPACK_B R7, R7.H1 ;  /* 0x00000007ff07723e */ /* 0x000fe200030006ff */
[--C-:B------:R-:W-:Y:S01]  /*4220*/  HADD2.F32 R81, -RZ, R0.reuse.H0_H0 ;  /* 0x20000000ff517230 */ /* 0x100fe20000004100 */
[----:B------:R-:W-:Y:S01]  /*4230*/  F2FP.BF16.F32.PACK_AB R80, R9, R80 ;  /* 0x000000500950723e */ /* 0x000fe200000010ff */
[----:B------:R-:W-:Y:S01]  /*4240*/  HADD2.F32 R82, -RZ, R11.H0_H0 ;  /* 0x2000000bff527230 */ /* 0x000fe20000004100 */
[----:B------:R-:W-:Y:S01]  /*4250*/  R2UR UR7, R5 ;  /* 0x00000000050772ca */ /* 0x000fe200000e0000 */
[----:B------:R-:W-:-:S02]  /*4260*/  HADD2.F32 R0, -RZ, R0.H1_H1 ;  /* 0x30000000ff007230 */ /* 0x000fc40000004100 */
[----:B------:R-:W-:Y:S02]  /*4270*/  HADD2.F32 R11, -RZ, R11.H1_H1 ;  /* 0x3000000bff0b7230 */ /* 0x000fe40000004100 */
[--C-:B------:R-:W-:Y:S01]  /*4280*/  HADD2.F32 R83, -RZ, R7.reuse.H0_H0 ;  /* 0x20000007ff537230 */ /* 0x100fe20000004100 */
[----:B------:R-:W-:Y:S01]  /*4290*/  F2FP.BF16.F32.PACK_AB R81, R0, R81 ;  /* 0x000000510051723e */ /* 0x000fe200000010ff */
[----:B------:R-:W-:Y:S01]  /*42a0*/  HADD2.F32 R4, -RZ, R7.H1_H1 ;  /* 0x30000007ff047230 */ /* 0x000fe20000004100 */
[----:B------:R-:W-:Y:S01]  /*42b0*/  F2FP.BF16.F32.PACK_AB R82, R11, R82 ;  /* 0x000000520b52723e */ /* 0x000fe200000010ff */
[----:B------:R-:W-:Y:S03]  /*42c0*/  LDS.U16 R0, [R8+UR43+0xc00] ;  /* 0x000c002b08007984 */ /* 0x000fe60008000400 */
        /* <DEDUP_REMOVED lines=31> */
[----:B------:R-:W-:Y:S01]  /*44c0*/  VIADD R4, R6, 0x202 ;  /* 0x0000020206047836 */ /* 0x000fe20000000000 */
[----:B------:R-:W-:Y:S01]  /*44d0*/  WARPGROUP.ARRIVE ;  /* 0x00000000000079c5 */ /* 0x000fe20000000000 */
[----:B------:R-:W-:-:S05]  /*44e0*/  IMAD.IADD R10, R70, 0x1, R10 ;  /* 0x00000001460a7824 */ /* 0x000fca00078e020a */
[----:B------:R-:W-:Y:S01]  /*44f0*/  HGMMA.64x64x16.F32.BF16 R24, R80, gdesc[UR4], R24, gsb0 ;  /* 0x00e0000450187df0 */ /* 0x000fe20008001818 */
[----:B------:R-:W-:Y:S02]  /*4500*/  R2UR UR6, R4 ;  /* 0x00000000040672ca */ /* 0x000fe400000e0000 */
[----:B------:R-:W-:Y:S02]  /*4510*/  WARPGROUP.DEPBAR.LE gsb0, 0x0 ;  /* 0x00008000000079c5 */ /* 0x000fe40000010000 */
[----:B------:R-:W-:Y:S04]  /*4520*/  LDS.U16 R0, [R11+0xc00] ;  /* 0x000c00000b007984 */ /* 0x000fe80000000400 */
[----:B------:R-:W0:Y:S04]  /*4530*/  LDS.U16 R5, [R11+0x800] ;  /* 0x000800000b057984 */ /* 0x000e280000000400 */
[----:B------:R-:W-:Y:S04]  /*4540*/  LDS.U16 R7, [R11+0xc08] ;  /* 0x000c08000b077984 */ /* 0x000fe80000000400 */
[----:B------:R1:W2:Y:S02]  /*4550*/  LDS.U16 R8, [R11+0x808] ;  /* 0x000808000b087984 */ /* 0x0002a40000000400 */
[----:B-1----:R-:W-:Y:S01]  /*4560*/  IMAD.IADD R11, R70, 0x1, R11 ;  /* 0x00000001460b7824 */ /* 0x002fe200078e020b */
[----:B0-----:R-:W-:-:S04]  /*4570*/  PRMT R0, R5, 0x5410, R0 ;  /* 0x0000541005007816 */ /* 0x001fc80000000000 */
[-C--:B------:R-:W-:Y:S02]  /*4580*/  F2FP.F16.E4M3.UNPACK_B R5, R0.reuse ;  /* 0x00000000ff05723e */ /* 0x080fe400020006ff */
[----:B------:R-:W-:Y:S02]  /*4590*/  F2FP.F16.E4M3.UNPACK_B R0, R0.H1 ;  /* 0x00000000ff00723e */ /* 0x000fe400030006ff */
[----:B--2---:R-:W-:Y:S01]  /*45a0*/  PRMT R7, R8, 0x5410, R7 ;  /* 0x0000541008077816 */ /* 0x004fe20000000007 */
        /* <DEDUP_REMOVED lines=14> */
[----:B------:R-:W-:-:S04]  /*4690*/  F2FP.BF16.F32.PACK_AB R82, R5, R82 ;  /* 0x000000520552723e */ /* 0x000fc800000010ff */
[----:B------:R-:W-:Y:S01]  /*46a0*/  F2FP.BF16.F32.PACK_AB R83, R4, R83 ;  /* 0x000000530453723e */ /* 0x000fe200000010ff */
[C---:B------:R-:W-:Y:S02]  /*46b0*/  VIADD R4, R6.reuse, 0x204 ;  /* 0x0000020406047836 */ /* 0x040fe40000000000 */
[----:B------:R-:W-:Y:S01]  /*46c0*/  VIADD R6, R6, 0x206 ;  /* 0x0000020606067836 */ /* 0x000fe20000000000 */
[----:B------:R-:W-:-:S06]  /*46d0*/  WARPGROUP.ARRIVE ;  /* 0x00000000000079c5 */ /* 0x000fcc0000000000 */
[----:B------:R-:W-:Y:S01]  /*46e0*/  HGMMA.64x64x16.F32.BF16 R24, R80, gdesc[UR4], R24, gsb0 ;  /* 0x00e0000450187df0 */ /* 0x000fe20008001818 */
[----:B------:R-:W-:Y:S02]  /*46f0*/  R2UR UR6, R4 ;  /* 0x00000000040672ca */ /* 0x000fe400000e0000 */
[----:B------:R-:W-:Y:S02]  /*4700*/  WARPGROUP.DEPBAR.LE gsb0, 0x0 ;  /* 0x00008000000079c5 */ /* 0x000fe40000010000 */
[----:B------:R-:W-:Y:S04]  /*4710*/  LDS.U16 R0, [R10+0xc00] ;  /* 0x000c00000a007984 */ /* 0x000fe80000000400 */
[----:B------:R-:W0:Y:S04]  /*4720*/  LDS.U16 R5, [R10+0x800] ;  /* 0x000800000a057984 */ /* 0x000e280000000400 */
[----:B------:R-:W-:Y:S04]  /*4730*/  LDS.U16 R7, [R10+0xc08] ;  /* 0x000c08000a077984 */ /* 0x000fe80000000400 */
[----:B------:R-:W1:Y:S01]  /*4740*/  LDS.U16 R8, [R10+0x808] ;  /* 0x000808000a087984 */ /* 0x000e620000000400 */
        /* <DEDUP_REMOVED lines=32> */
[----:B------:R-:W-:Y:S02]  /*4950*/  IMAD.MOV.U32 R7, RZ, RZ, 0x40000040 ;  /* 0x40000040ff077424 */ /* 0x000fe400078e00ff */
[--C-:B------:R-:W-:Y:S01]  /*4960*/  HADD2.F32 R80, -RZ, R5.reuse.H0_H0 ;  /* 0x20000005ff507230 */ /* 0x100fe20000004100 */
[-C--:B------:R-:W-:Y:S01]  /*4970*/  F2FP.F16.E4M3.UNPACK_B R8, R4.reuse ;  /* 0x00000004ff08723e */ /* 0x080fe200020006ff */
[--C-:B------:R-:W-:Y:S01]  /*4980*/  HADD2.F32 R81, -RZ, R0.reuse.H0_H0 ;  /* 0x20000000ff517230 */ /* 0x100fe20000004100 */
[----:B------:R-:W-:Y:S01]  /*4990*/  F2FP.F16.E4M3.UNPACK_B R4, R4.H1 ;  /* 0x00000004ff04723e */ /* 0x000fe200030006ff */
[----:B------:R-:W-:Y:S01]  /*49a0*/  HADD2.F32 R5, -RZ, R5.H1_H1 ;  /* 0x30000005ff057230 */ /* 0x000fe20000004100 */
[----:B------:R-:W-:Y:S01]  /*49b0*/  R2UR UR7, R7 ;  /* 0x00000000070772ca */ /* 0x000fe200000e0000 */
[----:B------:R-:W-:-:S02]  /*49c0*/  HADD2.F32 R0, -RZ, R0.H1_H1 ;  /* 0x30000000ff007230 */ /* 0x000fc40000004100 */
[----:B------:R-:W-:Y:S01]  /*49d0*/  HADD2.F32 R83, -RZ, R4.H0_H0 ;  /* 0x20000004ff537230 */ /* 0x000fe20000004100 */
[----:B------:R-:W-:Y:S01]  /*49e0*/  F2FP.BF16.F32.PACK_AB R80, R5, R80 ;  /* 0x000000500550723e */ /* 0x000fe200000010ff */
[--C-:B------:R-:W-:Y:S01]  /*49f0*/  HADD2.F32 R82, -RZ, R8.reuse.H0_H0 ;  /* 0x20000008ff527230 */ /* 0x100fe20000004100 */
        /* <DEDUP_REMOVED lines=9> */
[----:B------:R-:W-:Y:S01]  /*4a90*/  BPT.TRAP 0x1 ;  /* 0x000000040000795c */ /* 0x000fe20000300000 */
.L_x_38:
        /* <DEDUP_REMOVED lines=8> */
.L_x_28:
[----:B------:R-:W-:-:S04]  /*4b20*/  IMAD.U32 R0, RZ, RZ, UR46 ;  /* 0x0000002eff007e24 */ /* 0x000fc8000f8e00ff */
[----:B------:R2:W-:Y:S01]  /*4b30*/  SYNCS.ARRIVE.TRANS64.A1T0 RZ, [R0+UR49], RZ ;  /* 0x000000ff00ff79a7 */ /* 0x0005e20008100031 */
[----:B------:R-:W-:Y:S05]  /*4b40*/  @!P0 BRA `(.L_x_39) ;  /* 0x0000000000048947 */ /* 0x000fea0003800000 */
[----:B------:R-:W-:Y:S01]  /*4b50*/  BPT.TRAP 0x1 ;  /* 0x000000040000795c */ /* 0x000fe20000300000 */
.L_x_39:
[----:B------:R-:W-:Y:S02]  /*4b60*/  UIADD3 UR6, UR40, UR51, URZ ;  /* 0x0000003328067290 */ /* 0x000fe4000fffe03f */
[----:B------:R-:W-:Y:S02]  /*4b70*/  UISETP.GT.U32.AND UP0, UPT, UR38, 0x1, UPT ;  /* 0x000000012600788c */ /* 0x000fe4000bf04070 */
[----:B------:R-:W-:-:S04]  /*4b80*/  UIMAD.WIDE.U32 UR4, UR6, 0x38e38e39, URZ ;  /* 0x38e38e39060478a5 */ /* 0x000fc8000f8e003f */
[----:B------:R-:W-:Y:S01]  /*4b90*/  USHF.R.U32.HI UR4, URZ, 0x1, UR5 ;  /* 0x000000013f047899 */ /* 0x000fe20008011605 */
[----:B------:R-:W-:-:S03]  /*4ba0*/  PLOP3.LUT P0, PT, PT, PT, UP0, 0x80, 0x0 ;  /* 0x000000000000781c */ /* 0x000fc60003f0f008 */
[----:B------:R-:W-:-:S04]  /*4bb0*/  UIMAD UR6, UR4, -0x9, UR6 ;  /* 0xfffffff7040678a4 */ /* 0x000fc8000f8e0206 */
[----:B------:R-:W-:-:S04]  /*4bc0*/  ULEA UR6, UR6, UR43, 0x3 ;  /* 0x0000002b06067291 */ /* 0x000fc8000f8e183f */
[----:B------:R-:W-:-:S04]  /*4bd0*/  UIADD3 UR6, UR6, 0x48, URZ ;  /* 0x0000004806067890 */ /* 0x000fc8000fffe03f */
[----:B------:R-:W-:-:S09]  /*4be0*/  UPRMT UR6, URZ, 0x654, UR6 ;  /* 0x000006543f067896 */ /* 0x000fd20008000006 */
[----:B------:R-:W-:Y:S01]  /*4bf0*/  SYNCS.ARRIVE.TRANS64.RED.A1T0 RZ, [UR6], RZ ;  /* 0x000000ffffff79a7 */ /* 0x000fe20008100406 */
[----:B------:R-:W-:Y:S05]  /*4c00*/  @P0 BRA `(.L_x_40) ;  /* 0x0000000000040947 */ /* 0x000fea0003800000 */
[----:B------:R-:W-:Y:S01]  /*4c10*/  BPT.TRAP 0x1 ;  /* 0x000000040000795c */ /* 0x000fe20000300000 */
.L_x_40:
[----:B--2---:R-:W-:Y:S01]  /*4c20*/  SHF.L.U32 R0, R71, 0x1f, RZ ;  /* 0x0000001f47007819 */ /* 0x004fe200000006ff */
[----:B------:R-:W-:Y:S01]  /*4c30*/  UIADD3 UR51, UR41, UR51, URZ ;  /* 0x0000003329337290 */ /* 0x000fe2000fffe03f */
[----:B------:R-:W-:Y:S01]  /*4c40*/  SHF.R.S32.HI R11, RZ, 0x1f, R19 ;  /* 0x0000001fff0b7819 */ /* 0x000fe20000011413 */
[----:B------:R-:W-:Y:S01]  /*4c50*/  UISETP.GE.U32.AND UP1, UPT, UR41, 0x9, UPT ;  /* 0x000000092900788c */ /* 0x000fe2000bf26070 */
[----:B------:R-:W2:Y:S01]  /*4c60*/  SYNCS.PHASECHK.TRANS64.TRYWAIT P0, [UR45+0x8], R0 ;  /* 0x00000800ff0075a7 */ /* 0x000ea2000800016d */
[----:B------:R-:W-:-:S04]  /*4c70*/  UISETP.GT.U32.AND UP0, UPT, UR51, 0x8, UPT ;  /* 0x000000083300788c */ /* 0x000fc8000bf04070 */
[----:B------:R-:W-:-:S04]  /*4c80*/  UISETP.LT.U32.AND UP0, UPT, UR41, 0x9, UP0 ;  /* 0x000000092900788c */ /* 0x000fc80008701070 */
[----:B------:R-:W-:Y:S02]  /*4c90*/  USEL UR6, URZ, 0x1, !UP0 ;  /* 0x000000013f067887 */ /* 0x000fe4000c000000 */
[----:B------:R-:W-:Y:S02]  /*4ca0*/  @UP1 UIMAD.WIDE.U32 UR4, UR51, 0x38e38e39, URZ ;  /* 0x38e38e39330418a5 */ /* 0x000fe4000f8e003f */
[----:B------:R-:W-:Y:S02]  /*4cb0*/  ULOP3.LUT UR50, UR50, UR6, URZ, 0x3c, !UPT ;  /* 0x0000000632327292 */ /* 0x000fe4000f8e3c3f */
[----:B------:R-:W-:-:S04]  /*4cc0*/  @UP1 USHF.R.U32.HI UR4, URZ, 0x1, UR5 ;  /* 0x000000013f041899 */ /* 0x000fc80008011605 */
[----:B------:R-:W-:Y:S01]  /*4cd0*/  @UP1 ULOP3.LUT UR50, UR50, 0x1, UR4, 0x78, !UPT ;  /* 0x0000000132321892 */ /* 0x000fe2000f8e7804 */
[----:B--2---:R-:W-:Y:S11]  /*4ce0*/  @!P0 BRA `(.L_x_41) ;  /* 0x0000004000248947 */ /* 0x004ff60003800000 */
.L_x_143:
[----:B01----:R-:W-:Y:S01]  /*4cf0*/  IMAD.SHL.U32 R3, R22, 0x40, RZ ;  /* 0x0000004016037824 */ /* 0x003fe200078e00ff */
[----:B------:R-:W-:Y:S01]  /*4d00*/  ULDC UR6, c[0x0][0x284] ;  /* 0x0000a10000067ab9 */ /* 0x000fe20000000800 */
[----:B------:R-:W-:Y:S01]  /*4d10*/  IMAD.SHL.U32 R12, R18, 0x40, RZ ;  /* 0x00000040120c7824 */ /* 0x000fe200078e00ff */
[----:B------:R-:W-:Y:S01]  /*4d20*/  ULDC.64 UR4, c[0x0][0x7d0] ;  /* 0x0001f40000047ab9 */ /* 0x000fe20000000a00 */
[----:B------:R-:W-:Y:S01]  /*4d30*/  IMAD.WIDE R20, R22, 0x40, R60 ;  /* 0x0000004016147825 */ /* 0x000fe200078e023c */
[----:B------:R-:W-:Y:S01]  /*4d40*/  ISETP.GE.AND P0, PT, R3, UR6, PT ;  /* 0x0000000603007c0c */ /* 0x000fe2000bf06270 */
[----:B------:R-:W-:Y:S01]  /*4d50*/  ULDC UR6, c[0x0][0x288] ;  /* 0x0000a20000067ab9 */ /* 0x000fe20000000800 */
[----:B------:R-:W-:Y:S01]  /*4d60*/  SHF.R.S32.HI R13, RZ, 0x1f, R12 ;  /* 0x0000001fff0d7819 */ /* 0x000fe2000001140c */
[----:B------:R-:W-:Y:S01]  /*4d70*/  IMAD R0, R11, UR4, RZ ;  /* 0x000000040b007c24 */ /* 0x000fe2000f8e02ff */
[----:B------:R-:W-:Y:S01]  /*4d80*/  ISETP.GE.OR P0, PT, R12, UR6, P0 ;  /* 0x000000060c007c0c */ /* 0x000fe20008706670 */
[----:B------:R-:W-:-:S04]  /*4d90*/  IMAD.WIDE.U32 R4, R19, UR4, R58 ;  /* 0x0000000413047c25 */ /* 0x000fc8000f8e003a */
[----:B------:R-:W-:Y:S01]  /*4da0*/  IMAD R7, R19, UR5, R0 ;  /* 0x0000000513077c24 */ /* 0x000fe2000f8e0200 */
[----:B------:R-:W-:Y:S01]  /*4db0*/  IADD3 R4, P1, R12, R4, RZ ;  /* 0x000000040c047210 */ /* 0x000fe20007f3e0ff */
[----:B------:R-:W-:Y:S02]  /*4dc0*/  ULDC.64 UR4, c[0x0][0x7c8] ;  /* 0x0001f20000047ab9 */ /* 0x000fe40000000a00 */
[----:B------:R-:W-:Y:S01]  /*4dd0*/  IMAD R9, R21, UR4, RZ ;  /* 0x0000000415097c24 */ /* 0x000fe2000f8e02ff */
[----:B------:R-:W-:-:S03]  /*4de0*/  IADD3.X R5, R13, R5, R7, P1, !PT ;  /* 0x000000050d057210 */ /* 0x000fc60000ffe407 */
[C---:B------:R-:W-:Y:S02]  /*4df0*/  IMAD R9, R20.reuse, UR5, R9 ;  /* 0x0000000514097c24 */ /* 0x040fe4000f8e0209 */
[----:B------:R-:W-:Y:S01]  /*4e00*/  IMAD.WIDE.U32 R74, R20, UR4, R4 ;  /* 0x00000004144a7c25 */ /* 0x000fe2000f8e0004 */
[----:B------:R-:W-:Y:S06]  /*4e10*/  @P0 BRA `(.L_x_42) ;  /* 0x0000002000580947 */ /* 0x000fec0003800000 */
[----:B-----5:R-:W-:Y:S01]  /*4e20*/  FSETP.NEU.AND P0, PT, R57, RZ, PT ;  /* 0x000000ff3900720b */ /* 0x020fe20003f0d000 */
[----:B------:R-:W-:Y:S01]  /*4e30*/  IMAD.IADD R22, R62, 0x1, -R12 ;  /* 0x000000013e167824 */ /* 0x000fe200078e0a0c */
[----:B------:R-:W-:Y:S01]  /*4e40*/  BSSY B0, `(.L_x_42) ;  /* 0x0000213000007945 */ /* 0x000fe20003800000 */
[----:B------:R-:W-:Y:S02]  /*4e50*/  IMAD.IADD R0, R68, 0x1, -R3 ;  /* 0x0000000144007824 */ /* 0x000fe400078e0a03 */
[----:B------:R-:W-:Y:S01]  /*4e60*/  IMAD.IADD R7, R75, 0x1, R9 ;  /* 0x000000014b077824 */ /* 0x000fe200078e0209 */
[----:B------:R-:W-:-:S04]  /*4e70*/  ISETP.GT.AND P2, PT, R22, RZ, PT ;  /* 0x000000ff1600720c */ /* 0x000fc80003f44270 */
[----:B------:R-:W-:-:S03]  /*4e80*/  ISETP.GT.AND P1, PT, R0, RZ, P2 ;  /* 0x000000ff0000720c */ /* 0x000fc60001724270 */
[----:B------:R-:W-:Y:S10]  /*4e90*/  @!P0 BRA `(.L_x_43) ;  /* 0x0000001400dc8947 */ /* 0x000ff40003800000 */
[----:B------:R-:W0:Y:S01]  /*4ea0*/  LDC.64 R76, c[0x0][0x7b8] ;  /* 0x0001ee00ff4c7b82 */ /* 0x000e220000000a00 */
[----:B------:R-:W-:-:S07]  /*4eb0*/  ULDC.64 UR4, c[0x0][0x7c0] ;  /* 0x0001f00000047ab9 */ /* 0x000fce0000000a00 */
[----:B------:R-:W1:Y:S08]  /*4ec0*/  LDC.64 R78, c[0x0][0x7b0] ;  /* 0x0001ec00ff4e7b82 */ /* 0x000e700000000a00 */
[----:B------:R-:W2:Y:S01]  /*4ed0*/  LDC.64 R80, c[0x0][0x7a8] ;  /* 0x0001ea00ff507b82 */ /* 0x000ea20000000a00 */
[-C--:B0-----:R-:W-:Y:S02]  /*4ee0*/  IMAD R6, R11, R76.reuse, RZ ;  /* 0x0000004c0b067224 */ /* 0x081fe400078e02ff */
[----:B------:R-:W-:-:S04]  /*4ef0*/  IMAD.WIDE.U32 R4, R19, R76, R58 ;  /* 0x0000004c13047225 */ /* 0x000fc800078e003a */
[----:B------:R-:W-:Y:S01]  /*4f00*/  IMAD R73, R19, R77, R6 ;  /* 0x0000004d13497224 */ /* 0x000fe200078e0206 */
[----:B------:R-:W-:Y:S01]  /*4f10*/  IADD3 R8, P0, R12, R4, RZ ;  /* 0x000000040c087210 */ /* 0x000fe20007f1e0ff */
[----:B-1----:R-:W-:-:S03]  /*4f20*/  IMAD R3, R21, R78, RZ ;  /* 0x0000004e15037224 */ /* 0x002fc600078e02ff */
[----:B------:R-:W-:Y:S01]  /*4f30*/  IADD3.X R9, R13, R5, R73, P0, !PT ;  /* 0x000000050d097210 */ /* 0x000fe200007fe449 */
[C---:B------:R-:W-:Y:S02]  /*4f40*/  IMAD R75, R20.reuse, R79, R3 ;  /* 0x0000004f144b7224 */ /* 0x040fe400078e0203 */
[----:B------:R-:W-:-:S04]  /*4f50*/  IMAD.WIDE.U32 R4, R20, R78, R8 ;  /* 0x0000004e14047225 */ /* 0x000fc800078e0008 */
[----:B------:R-:W-:Y:S01]  /*4f60*/  IMAD.IADD R3, R5, 0x1, R75 ;  /* 0x0000000105037824 */ /* 0x000fe200078e024b */
[----:B--2---:R-:W-:-:S04]  /*4f70*/  LEA R10, P0, R4, R80, 0x1 ;  /* 0x00000050040a7211 */ /* 0x004fc800078008ff */
[----:B------:R-:W-:-:S05]  /*4f80*/  LEA.HI.X R11, R4, R81, R3, 0x1, P0 ;  /* 0x00000051040b7211 */ /* 0x000fca00000f0c03 */
[----:B------:R-:W2:Y:S01]  /*4f90*/  @P1 LDG.E.LTC128B.U16 R3, desc[UR54][R10.64] ;  /* 0x000000360a031981 */ /* 0x000ea2000c1e1520 */
[----:B------:R-:W-:Y:S01]  /*4fa0*/  IMAD.WIDE.U32 R4, R20, R78, R12 ;  /* 0x0000004e14047225 */ /* 0x000fe200078e000c */
[----:B------:R-:W-:Y:S02]  /*4fb0*/  BSSY B1, `(.L_x_44) ;  /* 0x0000015000017945 */ /* 0x000fe40003800000 */
[----:B------:R-:W-:-:S04]  /*4fc0*/  IADD3 R14, P0, R58, R4, RZ ;  /* 0x000000043a0e7210 */ /* 0x000fc80007f1e0ff */
[----:B------:R-:W-:Y:S02]  /*4fd0*/  IADD3.X R15, R59, R75, R5, P0, !PT ;  /* 0x0000004b3b0f7210 */ /* 0x000fe400007fe405 */
[----:B------:R-:W-:Y:S01]  /*4fe0*/  LEA R6, P0, R74, UR4, 0x1 ;  /* 0x000000044a067c11 */ /* 0x000fe2000f8008ff */
[----:B------:R-:W-:-:S03]  /*4ff0*/  IMAD.WIDE.U32 R14, R19, R76, R14 ;  /* 0x0000004c130e7225 */ /* 0x000fc600078e000e */
[----:B------:R-:W-:Y:S02]  /*5000*/  LEA.HI.X R7, R74, UR5, R7, 0x1, P0 ;  /* 0x000000054a077c11 */ /* 0x000fe400080f0c07 */
[----:B------:R-:W-:-:S04]  /*5010*/  ISETP.GT.AND P0, PT, R22, 0x1, PT ;  /* 0x000000011600780c */ /* 0x000fc80003f04270 */
[----:B------:R-:W-:Y:S01]  /*5020*/  ISETP.GT.AND P3, PT, R0, RZ, P0 ;  /* 0x000000ff0000720c */ /* 0x000fe20000764270 */
[----:B--2---:R-:W-:-:S04]  /*5030*/  IMAD.U32 R4, R3, 0x10000, RZ ;  /* 0x0001000003047824 */ /* 0x004fc800078e00ff */
[----:B------:R-:W-:Y:S01]  /*5040*/  FMUL R5, R4, R57 ;  /* 0x0000003904057220 */ /* 0x000fe20000400000 */
[----:B------:R-:W-:-:S03]  /*5050*/  LEA R4, P4, R14, R80, 0x1 ;  /* 0x000000500e047211 */ /* 0x000fc600078808ff */
[----:B------:R-:W-:-:S05]  /*5060*/  FFMA R5, R24, R56, R5 ;  /* 0x0000003818057223 */ /* 0x000fca0000000005 */
[----:B------:R-:W-:Y:S01]  /*5070*/  F2FP.BF16.F32.PACK_AB R10, RZ, R5 ;  /* 0x00000005ff0a723e */ /* 0x000fe200000010ff */
[----:B------:R-:W-:-:S03]  /*5080*/  IMAD.IADD R5, R73, 0x1, R15 ;  /* 0x0000000149057824 */ /* 0x000fc600078e020f */
[----:B------:R-:W-:Y:S01]  /*5090*/  PRMT R11, R10, 0x7610, R11 ;  /* 0x000076100a0b7816 */ /* 0x000fe2000000000b */
[----:B------:R-:W-:Y:S01]  /*50a0*/  IMAD.SHL.U32 R10, R78, 0x8, RZ ;  /* 0x000000084e0a7824 */ /* 0x000fe200078e00ff */
[----:B------:R-:W-:-:S03]  /*50b0*/  LEA.HI.X R5, R14, R81, R5, 0x1, P4 ;  /* 0x000000510e057211 */ /* 0x000fc600020f0c05 */
[----:B------:R0:W-:Y:S02]  /*50c0*/  @P1 STG.E.U16 desc[UR54][R6.64], R11 ;  /* 0x0000000b06001986 */ /* 0x0001e4000c101536 */
[----:B0-----:R-:W-:Y:S01]  /*50d0*/  SHF.L.U64.HI R11, R78, 0x3, R79 ;  /* 0x000000034e0b7819 */ /* 0x001fe2000001024f */
[----:B------:R-:W-:Y:S06]  /*50e0*/  @!P3 BRA `(.L_x_45) ;  /* 0x000000000004b947 */ /* 0x000fec0003800000 */
[----:B------:R0:W5:Y:S02]  /*50f0*/  LDG.E.LTC128B.U16 R3, desc[UR54][R4.64+0x2] ;  /* 0x0000023604037981 */ /* 0x000164000c1e1520 */
.L_x_45:
[----:B------:R-:W-:Y:S05]  /*5100*/  BSYNC B1 ;  /* 0x0000000000017941 */ /* 0x000fea0003800000 */
.L_x_44:
[----:B------:R-:W-:Y:S01]  /*5110*/  IMAD.WIDE.U32 R10, R20, R78, R10 ;  /* 0x0000004e140a7225 */ /* 0x000fe200078e000a */
[----:B------:R-:W-:Y:S02]  /*5120*/  ISETP.GT.AND P2, PT, R0, 0x8, P2 ;  /* 0x000000080000780c */ /* 0x000fe40001744270 */
[C---:B-----5:R-:W-:Y:S01]  /*5130*/  PRMT R18, R3.reuse, 0x7610, R18 ;  /* 0x0000761003127816 */ /* 0x060fe20000000012 */
[----:B------:R-:W-:Y:S01]  /*5140*/  IMAD.U32 R14, R3, 0x10000, RZ ;  /* 0x00010000030e7824 */ /* 0x000fe200078e00ff */
[----:B------:R-:W-:Y:S01]  /*5150*/  IADD3 R8, P1, R8, R10, RZ ;  /* 0x0000000a08087210 */ /* 0x000fe20007f3e0ff */
[----:B------:R-:W-:Y:S02]  /*5160*/  IMAD.IADD R75, R75, 0x1, R11 ;  /* 0x000000014b4b7824 */ /* 0x000fe400078e020b */
[----:B------:R-:W-:Y:S02]  /*5170*/  FMUL R14, R14, R57 ;  /* 0x000000390e0e7220 */ /* 0x000fe40000400000 */
[----:B------:R-:W-:-:S02]  /*5180*/  IMAD.X R9, R75, 0x1, R9, P1 ;  /* 0x000000014b097824 */ /* 0x000fc400008e0609 */
[----:B------:R-:W-:Y:S01]  /*5190*/  FFMA R25, R25, R56, R14 ;  /* 0x0000003819197223 */ /* 0x000fe2000000000e */
[----:B------:R-:W-:-:S04]  /*51a0*/  LEA R14, P1, R8, R80, 0x1 ;  /* 0x00000050080e7211 */ /* 0x000fc800078208ff */
[----:B------:R-:W-:Y:S02]  /*51b0*/  F2FP.BF16.F32.PACK_AB R25, RZ, R25 ;  /* 0x00000019ff19723e */ /* 0x000fe400000010ff */
[----:B------:R-:W-:-:S03]  /*51c0*/  LEA.HI.X R15, R8, R81, R9, 0x1, P1 ;  /* 0x00000051080f7211 */ /* 0x000fc600008f0c09 */
[----:B------:R1:W-:Y:S04]  /*51d0*/  @P3 STG.E.U16 desc[UR54][R6.64+0x2], R25 ;  /* 0x0000021906003986 */ /* 0x0003e8000c101536 */
[----:B------:R-:W2:Y:S01]  /*51e0*/  @P2 LDG.E.LTC128B.U16 R18, desc[UR54][R14.64] ;  /* 0x000000360e122981 */ /* 0x000ea2000c1e1520 */
[----:B------:R-:W-:Y:S01]  /*51f0*/  IADD3 R12, P1, P3, R58, R10, R12 ;  /* 0x0000000a3a0c7210 */ /* 0x000fe20007b3e00c */
[----:B------:R-:W-:Y:S01]  /*5200*/  BSSY B1, `(.L_x_46) ;  /* 0x0000011000017945 */ /* 0x000fe20003800000 */
[----:B------:R-:W-:Y:S02]  /*5210*/  SHF.L.U64.HI R11, R65, 0x1, R64 ;  /* 0x00000001410b7819 */ /* 0x000fe40000010240 */
[----:B------:R-:W-:Y:S02]  /*5220*/  IADD3.X R13, R59, R75, R13, P1, P3 ;  /* 0x0000004b3b0d7210 */ /* 0x000fe40000fe640d */
[----:B------:R-:W-:-:S02]  /*5230*/  LEA R10, P1, R65, R6, 0x1 ;  /* 0x00000006410a7211 */ /* 0x000fc400078208ff */
[----:B------:R-:W-:Y:S01]  /*5240*/  ISETP.GT.AND P0, PT, R0, 0x8, P0 ;  /* 0x000000080000780c */ /* 0x000fe20000704270 */
[----:B------:R-:W-:-:S04]  /*5250*/  IMAD.WIDE.U32 R12, R19, R76, R12 ;  /* 0x0000004c130c7225 */ /* 0x000fc800078e000c */
[----:B------:R-:W-:Y:S02]  /*5260*/  IMAD.X R11, R11, 0x1, R7, P1 ;  /* 0x000000010b0b7824 */ /* 0x000fe400008e0607 */
[----:B------:R-:W-:Y:S02]  /*5270*/  IMAD.IADD R9, R73, 0x1, R13 ;  /* 0x0000000149097824 */ /* 0x000fe400078e020d */
[----:B--2---:R-:W-:-:S04]  /*5280*/  IMAD.U32 R8, R18, 0x10000, RZ ;  /* 0x0001000012087824 */ /* 0x004fc800078e00ff */
[----:B------:R-:W-:Y:S01]  /*5290*/  FMUL R3, R8, R57 ;  /* 0x0000003908037220 */ /* 0x000fe20000400000 */
[----:B------:R-:W-:-:S03]  /*52a0*/  LEA R8, P3, R12, R80, 0x1 ;  /* 0x000000500c087211 */ /* 0x000fc600078608ff */
[----:B------:R-:W-:Y:S01]  /*52b0*/  FFMA R3, R26, R56, R3 ;  /* 0x000000381a037223 */ /* 0x000fe20000000003 */
[----:B------:R-:W-:-:S04]  /*52c0*/  LEA.HI.X R9, R12, R81, R9, 0x1, P3 ;  /* 0x000000510c097211 */ /* 0x000fc800018f0c09 */
[----:B------:R-:W-:-:S05]  /*52d0*/  F2FP.BF16.F32.PACK_AB R3, RZ, R3 ;  /* 0x00000003ff03723e */ /* 0x000fca00000010ff */
[----:B------:R1:W-:Y:S01]  /*52e0*/  @P2 STG.E.U16 desc[UR54][R10.64], R3 ;  /* 0x000000030a002986 */ /* 0x0003e2000c101536 */
[----:B------:R-:W-:Y:S05]  /*52f0*/  @!P0 BRA `(.L_x_47) ;  /* 0x0000000000048947 */ /* 0x000fea0003800000 */
[----:B------:R2:W5:Y:S02]  /*5300*/  LDG.E.LTC128B.U16 R18, desc[UR54][R8.64+0x2] ;  /* 0x0000023608127981 */ /* 0x000564000c1e1520 */
.L_x_47:
[----:B------:R-:W-:Y:S05]  /*5310*/  BSYNC B1 ;  /* 0x0000000000017941 */ /* 0x000fea0003800000 */
.L_x_46:
[----:B-----5:R-:W-:Y:S01]  /*5320*/  IMAD.U32 R12, R18, 0x10000, RZ ;  /* 0x00010000120c7824 */ /* 0x020fe200078e00ff */
[----:B------:R-:W-:Y:S01]  /*5330*/  ISETP.GT.AND P1, PT, R22, 0x8, PT ;  /* 0x000000081600780c */ /* 0x000fe20003f24270 */
[----:B------:R-:W-:Y:S02]  /*5340*/  BSSY B1, `(.L_x_48) ;  /* 0x0000008000017945 */ /* 0x000fe40003800000 */
[----:B------:R-:W-:Y:S01]  /*5350*/  FMUL R12, R12, R57 ;  /* 0x000000390c0c7220 */ /* 0x000fe20000400000 */
[----:B------:R-:W-:-:S03]  /*5360*/  ISETP.GT.AND P2, PT, R0, RZ, P1 ;  /* 0x000000ff0000720c */ /* 0x000fc60000f44270 */
[----:B------:R-:W-:-:S05]  /*5370*/  FFMA R12, R27, R56, R12 ;  /* 0x000000381b0c7223 */ /* 0x000fca000000000c */
[----:B------:R-:W-:-:S05]  /*5380*/  F2FP.BF16.F32.PACK_AB R12, RZ, R12 ;  /* 0x0000000cff0c723e */ /* 0x000fca00000010ff */
[----:B------:R3:W-:Y:S01]  /*5390*/  @P0 STG.E.U16 desc[UR54][R10.64+0x2], R12 ;  /* 0x0000020c0a000986 */ /* 0x0007e2000c101536 */
[----:B------:R-:W-:Y:S05]  /*53a0*/  @!P2 BRA `(.L_x_49) ;  /* 0x000000000004a947 */ /* 0x000fea0003800000 */
[----:B------:R4:W5:Y:S02]  /*53b0*/  LDG.E.LTC128B.U16 R18, desc[UR54][R4.64+0x10] ;  /* 0x0000103604127981 */ /* 0x000964000c1e1520 */
.L_x_49:
[----:B------:R-:W-:Y:S05]  /*53c0*/  BSYNC B1 ;  /* 0x0000000000017941 */ /* 0x000fea0003800000 */
.L_x_48:
[----:B---3-5:R-:W-:Y:S01]  /*53d0*/  IMAD.U32 R12, R18, 0x10000, RZ ;  /* 0x00010000120c7824 */ /* 0x028fe200078e00ff */
[----:B------:R-:W-:Y:S01]  /*53e0*/  ISETP.GT.AND P0, PT, R22, 0x9, PT ;  /* 0x000000091600780c */ /* 0x000fe20003f04270 */
[----:B------:R-:W-:Y:S02]  /*53f0*/  BSSY B1, `(.L_x_50) ;  /* 0x0000008000017945 */ /* 0x000fe40003800000 */
[----:B-1----:R-:W-:Y:S01]  /*5400*/  FMUL R3, R12, R57 ;  /* 0x000000390c037220 */ /* 0x002fe20000400000 */
[----:B------:R-:W-:-:S03]  /*5410*/  ISETP.GT.AND P3, PT, R0, RZ, P0 ;  /* 0x000000ff0000720c */ /* 0x000fc60000764270 */
[----:B------:R-:W-:-:S05]  /*5420*/  FFMA R3, R28, R56, R3 ;  /* 0x000000381c037223 */ /* 0x000fca0000000003 */
[----:B------:R-:W-:-:S05]  /*5430*/  F2FP.BF16.F32.PACK_AB R3, RZ, R3 ;  /* 0x00000003ff03723e */ /* 0x000fca00000010ff */
[----:B------:R1:W-:Y:S01]  /*5440*/  @P2 STG.E.U16 desc[UR54][R6.64+0x10], R3 ;  /* 0x0000100306002986 */ /* 0x0003e2000c101536 */
[----:B------:R-:W-:Y:S05]  /*5450*/  @!P3 BRA `(.L_x_51) ;  /* 0x000000000004b947 */ /* 0x000fea0003800000 */
[----:B------:R3:W5:Y:S02]  /*5460*/  LDG.E.LTC128B.U16 R18, desc[UR54][R4.64+0x12] ;  /* 0x0000123604127981 */ /* 0x000764000c1e1520 */
.L_x_51:
[----:B------:R-:W-:Y:S05]  /*5470*/  BSYNC B1 ;  /* 0x0000000000017941 */ /* 0x000fea0003800000 */
.L_x_50:
[----:B-----5:R-:W-:Y:S01]  /*5480*/  IMAD.U32 R12, R18, 0x10000, RZ ;  /* 0x00010000120c7824 */ /* 0x020fe200078e00ff */
[----:B------:R-:W-:Y:S01]  /*5490*/  ISETP.GT.AND P1, PT, R0, 0x8, P1 ;  /* 0x000000080000780c */ /* 0x000fe20000f24270 */
[----:B------:R-:W-:Y:S02]  /*54a0*/  BSSY B1, `(.L_x_52) ;  /* 0x0000007000017945 */ /* 0x000fe40003800000 */
[----:B------:R-:W-:-:S04]  /*54b0*/  FMUL R12, R12, R57 ;  /* 0x000000390c0c7220 */ /* 0x000fc80000400000 */
[----:B------:R-:W-:-:S05]  /*54c0*/  FFMA R12, R29, R56, R12 ;  /* 0x000000381d0c7223 */ /* 0x000fca000000000c */
[----:B------:R-:W-:-:S05]  /*54d0*/  F2FP.BF16.F32.PACK_AB R12, RZ, R12 ;  /* 0x0000000cff0c723e */ /* 0x000fca00000010ff */
[----:B------:R0:W-:Y:S01]  /*54e0*/  @P3 STG.E.U16 desc[UR54][R6.64+0x12], R12 ;  /* 0x0000120c06003986 */ /* 0x0001e2000c101536 */
[----:B------:R-:W-:Y:S05]  /*54f0*/  @!P1 BRA `(.L_x_53) ;  /* 0x0000000000049947 */ /* 0x000fea0003800000 */
[----:B------:R0:W5:Y:S02]  /*5500*/  LDG.E.LTC128B.U16 R18, desc[UR54][R8.64+0x10] ;  /* 0x0000103608127981 */ /* 0x000164000c1e1520 */
.L_x_53:
[----:B------:R-:W-:Y:S05]  /*5510*/  BSYNC B1 ;  /* 0x0000000000017941 */ /* 0x000fea0003800000 */
.L_x_52:
[----:B0----5:R-:W-:Y:S01]  /*5520*/  IMAD.U32 R12, R18, 0x10000, RZ ;  /* 0x00010000120c7824 */ /* 0x021fe200078e00ff */
[----:B------:R-:W-:Y:S01]  /*5530*/  ISETP.GT.AND P0, PT, R0, 0x8, P0 ;  /* 0x000000080000780c */ /* 0x000fe20000704270 */
[----:B------:R-:W-:Y:S02]  /*5540*/  BSSY B1, `(.L_x_54) ;  /* 0x0000007000017945 */ /* 0x000fe40003800000 */
[----:B-1----:R-:W-:-:S04]  /*5550*/  FMUL R3, R12, R57 ;  /* 0x000000390c037220 */ /* 0x002fc80000400000 */
[----:B------:R-:W-:-:S05]  /*5560*/  FFMA R3, R30, R56, R3 ;  /* 0x000000381e037223 */ /* 0x000fca0000000003 */
[----:B------:R-:W-:-:S05]  /*5570*/  F2FP.BF16.F32.PACK_AB R3, RZ, R3 ;  /* 0x00000003ff03723e */ /* 0x000fca00000010ff */
[----:B------:R0:W-:Y:S01]  /*5580*/  @P1 STG.E.U16 desc[UR54][R10.64+0x10], R3 ;  /* 0x000010030a001986 */ /* 0x0001e2000c101536 */
[----:B------:R-:W-:Y:S05]  /*5590*/  @!P0 BRA `(.L_x_55) ;  /* 0x0000000000048947 */ /* 0x000fea0003800000 */
[----:B------:R1:W5:Y:S02]  /*55a0*/  LDG.E.LTC128B.U16 R18, desc[UR54][R8.64+0x12] ;  /* 0x0000123608127981 */ /* 0x000364000c1e1520 */
.L_x_55:
[----:B------:R-:W-:Y:S05]  /*55b0*/  BSYNC B1 ;  /* 0x0000000000017941 */ /* 0x000fea0003800000 */
.L_x_54:
        /* <DEDUP_REMOVED lines=10> */
.L_x_57:
[----:B------:R-:W-:Y:S05]  /*5660*/  BSYNC B1 ;  /* 0x0000000000017941 */ /* 0x000fea0003800000 */
.L_x_56:
[----:B0----5:R-:W-:Y:S01]  /*5670*/  IMAD.U32 R12, R18, 0x10000, RZ ;  /* 0x00010000120c7824 */ /* 0x021fe200078e00ff */
        /* <DEDUP_REMOVED lines=9> */
.L_x_59:
[----:B------:R-:W-:Y:S05]  /*5710*/  BSYNC B1 ;  /* 0x0000000000017941 */ /* 0x000fea0003800000 */
.L_x_58:
        /* <DEDUP_REMOVED lines=9> */
.L_x_61:
[----:B------:R-:W-:Y:S05]  /*57b0*/  BSYNC B1 ;  /* 0x0000000000017941 */ /* 0x000fea0003800000 */
.L_x_60:
[----:B0----5:R-:W-:Y:S01]  /*57c0*/  IMAD.U32 R12, R18, 0x10000, RZ ;  /* 0x00010000120c7824 */ /* 0x021fe200078e00ff */
        /* <DEDUP_REMOVED lines=8> */
.L_x_63:
[----:B------:R-:W-:Y:S05]  /*5850*/  BSYNC B1 ;  /* 0x0000000000017941 */ /* 0x000fea0003800000 */
.L_x_62:
        /* <DEDUP_REMOVED lines=10> */
.L_x_65:
[----:B------:R-:W-:Y:S05]  /*5900*/  BSYNC B1 ;  /* 0x0000000000017941 */ /* 0x000fea0003800000 */
.L_x_64:
        /* <DEDUP_REMOVED lines=10> */
.L_x_67:
[----:B------:R-:W-:Y:S05]  /*59b0*/  BSYNC B1 ;  /* 0x0000000000017941 */ /* 0x000fea0003800000 */
.L_x_66:
        /* <DEDUP_REMOVED lines=9> */
.L_x_69:
[----:B------:R-:W-:Y:S05]  /*5a50*/  BSYNC B1 ;  /* 0x0000000000017941 */ /* 0x000fea0003800000 */
.L_x_68:
        /* <DEDUP_REMOVED lines=9> */
.L_x_71:
[----:B------:R-:W-:Y:S05]  /*5af0*/  BSYNC B1 ;  /* 0x0000000000017941 */ /* 0x000fea0003800000 */
.L_x_70:
        /* <DEDUP_REMOVED lines=10> */
.L_x_73:
[----:B------:R-:W-:Y:S05]  /*5ba0*/  BSYNC B1 ;  /* 0x0000000000017941 */ /* 0x000fea0003800000 */
.L_x_72:
        /* <DEDUP_REMOVED lines=10> */
.L_x_75:
[----:B------:R-:W-:Y:S05]  /*5c50*/  BSYNC B1 ;  /* 0x0000000000017941 */ /* 0x000fea0003800000 */
.L_x_74:
        /* <DEDUP_REMOVED lines=9> */
.L_x_77:
[----:B------:R-:W-:Y:S05]  /*5cf0*/  BSYNC B1 ;  /* 0x0000000000017941 */ /* 0x000fea0003800000 */
.L_x_76:
        /* <DEDUP_REMOVED lines=9> */
.L_x_79:
[----:B------:R-:W-:Y:S05]  /*5d90*/  BSYNC B1 ;  /* 0x0000000000017941 */ /* 0x000fea0003800000 */
.L_x_78:
        /* <DEDUP_REMOVED lines=10> */
.L_x_81:
[----:B------:R-:W-:Y:S05]  /*5e40*/  BSYNC B1 ;  /* 0x0000000000017941 */ /* 0x000fea0003800000 */
.L_x_80:
        /* <DEDUP_REMOVED lines=10> */
.L_x_83:
[----:B------:R-:W-:Y:S05]  /*5ef0*/  BSYNC B1 ;  /* 0x0000000000017941 */ /* 0x000fea0003800000 */
.L_x_82:
        /* <DEDUP_REMOVED lines=9> */
.L_x_85:
[----:B------:R-:W-:Y:S05]  /*5f90*/  BSYNC B1 ;  /* 0x0000000000017941 */ /* 0x000fea0003800000 */
.L_x_84:
        /* <DEDUP_REMOVED lines=9> */
.L_x_87:
[----:B------:R-:W-:Y:S05]  /*6030*/  BSYNC B1 ;  /* 0x0000000000017941 */ /* 0x000fea0003800000 */
.L_x_86:
        /* <DEDUP_REMOVED lines=10> */
.L_x_89:
[----:B------:R-:W-:Y:S05]  /*60e0*/  BSYNC B1 ;  /* 0x0000000000017941 */ /* 0x000fea0003800000 */
.L_x_88:
        /* <DEDUP_REMOVED lines=10> */
.L_x_91:
[----:B------:R-:W-:Y:S05]  /*6190*/  BSYNC B1 ;  /* 0x0000000000017941 */ /* 0x000fea0003800000 */
.L_x_90:
        /* <DEDUP_REMOVED lines=9> */
.L_x_93:
[----:B------:R-:W-:Y:S05]  /*6230*/  BSYNC B1 ;  /* 0x0000000000017941 */ /* 0x000fea0003800000 */
.L_x_92:
        /* <DEDUP_REMOVED lines=9> */
.L_x_95:
[----:B------:R-:W-:Y:S05]  /*62d0*/  BSYNC B1 ;  /* 0x0000000000017941 */ /* 0x000fea0003800000 */
.L_x_94:
        /* <DEDUP_REMOVED lines=10> */
.L_x_97:
[----:B------:R-:W-:Y:S05]  /*6380*/  BSYNC B1 ;  /* 0x0000000000017941 */ /* 0x000fea0003800000 */
.L_x_96:
        /* <DEDUP_REMOVED lines=10> */
.L_x_99:
[----:B------:R-:W-:Y:S05]  /*6430*/  BSYNC B1 ;  /* 0x0000000000017941 */ /* 0x000fea0003800000 */
.L_x_98:
[----:B0--345:R-:W-:Y:S01]  /*6440*/  IMAD.U32 R4, R18, 0x10000, RZ ;  /* 0x0001000012047824 */ /* 0x039fe200078e00ff */
        /* <DEDUP_REMOVED lines=8> */
.L_x_101:
[----:B------:R-:W-:Y:S05]  /*64d0*/  BSYNC B1 ;  /* 0x0000000000017941 */ /* 0x000fea0003800000 */
.L_x_100:
[----:B0----5:R-:W-:Y:S01]  /*64e0*/  IMAD.U32 R4, R18, 0x10000, RZ ;  /* 0x0001000012047824 */ /* 0x021fe200078e00ff */
[----:B------:R-:W-:Y:S01]  /*64f0*/  ISETP.GT.AND P0, PT, R0, 0x8, P0 ;  /* 0x000000080000780c */ /* 0x000fe20000704270 */
[----:B------:R-:W-:Y:S01]  /*6500*/  @P1 IMAD.MOV.U32 R5, RZ, RZ, R11 ;  /* 0x000000ffff051224 */ /* 0x000fe200078e000b */
[----:B------:R-:W-:Y:S01]  /*6510*/  BSSY B1, `(.L_x_102) ;  /* 0x0000008000017945 */ /* 0x000fe20003800000 */
[----:B------:R-:W-:Y:S01]  /*6520*/  FMUL R3, R4, R57 ;  /* 0x0000003904037220 */ /* 0x000fe20000400000 */
[----:B------:R-:W-:-:S03]  /*6530*/  @P1 IMAD.MOV.U32 R4, RZ, RZ, R10 ;  /* 0x000000ffff041224 */ /* 0x000fc600078e000a */
[----:B------:R-:W-:-:S05]  /*6540*/  FFMA R3, R54, R56, R3 ;  /* 0x0000003836037223 */ /* 0x000fca0000000003 */
[----:B------:R-:W-:-:S05]  /*6550*/  F2FP.BF16.F32.PACK_AB R3, RZ, R3 ;  /* 0x00000003ff03723e */ /* 0x000fca00000010ff */
[----:B------:R0:W-:Y:S01]  /*6560*/  @P1 STG.E.U16 desc[UR54][R4.64+0x70], R3 ;  /* 0x0000700304001986 */ /* 0x0001e2000c101536 */
[----:B------:R-:W-:Y:S05]  /*6570*/  @!P0 BRA `(.L_x_103) ;  /* 0x0000000000048947 */ /* 0x000fea0003800000 */
[----:B------:R4:W5:Y:S02]  /*6580*/  LDG.E.LTC128B.U16 R18, desc[UR54][R8.64+0x72] ;  /* 0x0000723608127981 */ /* 0x000964000c1e1520 */
.L_x_103:
[----:B------:R-:W-:Y:S05]  /*6590*/  BSYNC B1 ;  /* 0x0000000000017941 */ /* 0x000fea0003800000 */
.L_x_102:
[----:B------:R-:W-:Y:S05]  /*65a0*/  @!P0 BRA `(.L_x_104) ;  /* 0x0000000800708947 */ /* 0x000fea0003800000 */
[----:B-----5:R-:W-:-:S04]  /*65b0*/  IMAD.U32 R18, R18, 0x10000, RZ ;  /* 0x0001000012127824 */ /* 0x020fc800078e00ff */
[----:B------:R-:W-:-:S04]  /*65c0*/  FMUL R18, R18, R57 ;  /* 0x0000003912127220 */ /* 0x000fc80000400000 */
[----:B------:R-:W-:-:S05]  /*65d0*/  FFMA R18, R55, R56, R18 ;  /* 0x0000003837127223 */ /* 0x000fca0000000012 */
[----:B------:R-:W-:-:S05]  /*65e0*/  F2FP.BF16.F32.PACK_AB R18, RZ, R18 ;  /* 0x00000012ff12723e */ /* 0x000fca00000010ff */
[----:B------:R0:W-:Y:S01]  /*65f0*/  STG.E.U16 desc[UR54][R10.64+0x72], R18 ;  /* 0x000072120a007986 */ /* 0x0001e2000c101536 */
[----:B------:R-:W-:Y:S05]  /*6600*/  BRA `(.L_x_104) ;  /* 0x0000000800587947 */ /* 0x000fea0003800000 */
.L_x_43:
[----:B------:R-:W-:Y:S01]  /*6610*/  ISETP.GT.AND P3, PT, R22, 0x1, PT ;  /* 0x000000011600780c */ /* 0x000fe20003f64270 */
[----:B------:R-:W-:Y:S01]  /*6620*/  ULDC.64 UR4, c[0x0][0x7c0] ;  /* 0x0001f00000047ab9 */ /* 0x000fe20000000a00 */
[-C--:B------:R-:W-:Y:S01]  /*6630*/  FMUL R24, R24, R56.reuse ;  /* 0x0000003818187220 */ /* 0x080fe20000400000 */
[----:B------:R-:W-:Y:S01]  /*6640*/  LEA R4, P4, R74, UR4, 0x1 ;  /* 0x000000044a047c11 */ /* 0x000fe2000f8808ff */
[-C--:B------:R-:W-:Y:S01]  /*6650*/  FMUL R25, R25, R56.reuse ;  /* 0x0000003819197220 */ /* 0x080fe20000400000 */
[----:B------:R-:W-:Y:S01]  /*6660*/  ISETP.GT.AND P0, PT, R0, RZ, P3 ;  /* 0x000000ff0000720c */ /* 0x000fe20001f04270 */
[----:B------:R-:W-:Y:S01]  /*6670*/  FMUL R26, R26, R56 ;  /* 0x000000381a1a7220 */ /* 0x000fe20000400000 */
[----:B------:R-:W-:Y:S01]  /*6680*/  F2FP.BF16.F32.PACK_AB R24, RZ, R24 ;  /* 0x00000018ff18723e */ /* 0x000fe200000010ff */
[-C--:B------:R-:W-:Y:S01]  /*6690*/  FMUL R27, R27, R56.reuse ;  /* 0x000000381b1b7220 */ /* 0x080fe20000400000 */
[----:B------:R-:W-:Y:S01]  /*66a0*/  LEA.HI.X R5, R74, UR5, R7, 0x1, P4 ;  /* 0x000000054a057c11 */ /* 0x000fe2000a0f0c07 */
[-C--:B------:R-:W-:Y:S01]  /*66b0*/  FMUL R28, R28, R56.reuse ;  /* 0x000000381c1c7220 */ /* 0x080fe20000400000 */
[----:B------:R-:W-:Y:S01]  /*66c0*/  F2FP.BF16.F32.PACK_AB R25, RZ, R25 ;  /* 0x00000019ff19723e */ /* 0x000fe200000010ff */
[-C--:B------:R-:W-:Y:S01]  /*66d0*/  FMUL R29, R29, R56.reuse ;  /* 0x000000381d1d7220 */ /* 0x080fe20000400000 */
[----:B------:R-:W-:Y:S01]  /*66e0*/  ISETP.GT.AND P2, PT, R0, 0x8, P2 ;  /* 0x000000080000780c */ /* 0x000fe20001744270 */
[----:B------:R-:W-:Y:S01]  /*66f0*/  @P1 STG.E.U16 desc[UR54][R4.64], R24 ;  /* 0x0000001804001986 */ /* 0x000fe2000c101536 */
[----:B------:R-:W-:Y:S01]  /*6700*/  ISETP.GT.AND P1, PT, R22, 0x8, PT ;  /* 0x000000081600780c */ /* 0x000fe20003f24270 */
[----:B------:R-:W-:Y:S01]  /*6710*/  FMUL R30, R30, R56 ;  /* 0x000000381e1e7220 */ /* 0x000fe20000400000 */
[C---:B------:R-:W-:Y:S01]  /*6720*/  SHF.L.U64.HI R3, R65.reuse, 0x1, R64 ;  /* 0x0000000141037819 */ /* 0x040fe20000010240 */
[----:B------:R-:W-:Y:S01]  /*6730*/  @P0 STG.E.U16 desc[UR54][R4.64+0x2], R25 ;  /* 0x0000021904000986 */ /* 0x000fe2000c101536 */
[----:B------:R-:W-:Y:S01]  /*6740*/  LEA R6, P5, R65, R4, 0x1 ;  /* 0x0000000441067211 */ /* 0x000fe200078a08ff */
[-C--:B------:R-:W-:Y:S01]  /*6750*/  FMUL R31, R31, R56.reuse ;  /* 0x000000381f1f7220 */ /* 0x080fe20000400000 */
[----:B------:R-:W-:Y:S01]  /*6760*/  ISETP.GT.AND P3, PT, R0, 0x8, P3 ;  /* 0x000000080000780c */ /* 0x000fe20001f64270 */
[-C--:B------:R-:W-:Y:S01]  /*6770*/  FMUL R32, R32, R56.reuse ;  /* 0x0000003820207220 */ /* 0x080fe20000400000 */
[----:B------:R-:W-:Y:S01]  /*6780*/  ISETP.GT.AND P0, PT, R22, 0x9, PT ;  /* 0x000000091600780c */ /* 0x000fe20003f04270 */
[----:B------:R-:W-:Y:S01]  /*6790*/  IMAD.X R7, R3, 0x1, R5, P5 ;  /* 0x0000000103077824 */ /* 0x000fe200028e0605 */
[----:B------:R-:W-:Y:S01]  /*67a0*/  ISETP.GT.AND P4, PT, R0, RZ, P1 ;  /* 0x000000ff0000720c */ /* 0x000fe20000f84270 */
[----:B------:R-:W-:Y:S01]  /*67b0*/  FMUL R33, R33, R56 ;  /* 0x0000003821217220 */ /* 0x000fe20000400000 */
[----:B------:R-:W-:Y:S01]  /*67c0*/  F2FP.BF16.F32.PACK_AB R26, RZ, R26 ;  /* 0x0000001aff1a723e */ /* 0x000fe200000010ff */
[-C--:B------:R-:W-:Y:S01]  /*67d0*/  FMUL R34, R34, R56.reuse ;  /* 0x0000003822227220 */ /* 0x080fe20000400000 */
[----:B------:R-:W-:Y:S01]  /*67e0*/  ISETP.GT.AND P5, PT, R0, RZ, P0 ;  /* 0x000000ff0000720c */ /* 0x000fe200007a4270 */
[----:B------:R-:W-:Y:S01]  /*67f0*/  FMUL R35, R35, R56 ;  /* 0x0000003823237220 */ /* 0x000fe20000400000 */
[----:B------:R-:W-:Y:S01]  /*6800*/  F2FP.BF16.F32.PACK_AB R27, RZ, R27 ;  /* 0x0000001bff1b723e */ /* 0x000fe200000010ff */
[----:B------:R-:W-:Y:S01]  /*6810*/  @P2 STG.E.U16 desc[UR54][R6.64], R26 ;  /* 0x0000001a06002986 */ /* 0x000fe2000c101536 */
[----:B------:R-:W-:Y:S01]  /*6820*/  F2FP.BF16.F32.PACK_AB R28, RZ, R28 ;  /* 0x0000001cff1c723e */ /* 0x000fe200000010ff */
[-C--:B------:R-:W-:Y:S01]  /*6830*/  FMUL R36, R36, R56.reuse ;  /* 0x0000003824247220 */ /* 0x080fe20000400000 */
[----:B------:R-:W-:Y:S01]  /*6840*/  ISETP.GT.AND P2, PT, R0, 0x8, P1 ;  /* 0x000000080000780c */ /* 0x000fe20000f44270 */
[----:B------:R-:W-:Y:S01]  /*6850*/  @P3 STG.E.U16 desc[UR54][R6.64+0x2], R27 ;  /* 0x0000021b06003986 */ /* 0x000fe2000c101536 */
[----:B------:R-:W-:Y:S01]  /*6860*/  ISETP.GT.AND P1, PT, R22, 0x10, PT ;  /* 0x000000101600780c */ /* 0x000fe20003f24270 */
[-C--:B------:R-:W-:Y:S01]  /*6870*/  FMUL R37, R37, R56.reuse ;  /* 0x0000003825257220 */ /* 0x080fe20000400000 */
[----:B------:R-:W-:Y:S01]  /*6880*/  F2FP.BF16.F32.PACK_AB R29, RZ, R29 ;  /* 0x0000001dff1d723e */ /* 0x000fe200000010ff */
[----:B------:R-:W-:Y:S01]  /*6890*/  @P4 STG.E.U16 desc[UR54][R4.64+0x10], R28 ;  /* 0x0000101c04004986 */ /* 0x000fe2000c101536 */
[----:B------:R-:W-:Y:S01]  /*68a0*/  ISETP.GT.AND P3, PT, R0, 0x8, P0 ;  /* 0x000000080000780c */ /* 0x000fe20000764270 */
[-C--:B------:R-:W-:Y:S01]  /*68b0*/  FMUL R38, R38, R56.reuse ;  /* 0x0000003826267220 */ /* 0x080fe20000400000 */
[----:B------:R-:W-:Y:S01]  /*68c0*/  ISETP.GT.AND P0, PT, R22, 0x11, PT ;  /* 0x000000111600780c */ /* 0x000fe20003f04270 */
[----:B------:R-:W-:Y:S01]  /*68d0*/  @P5 STG.E.U16 desc[UR54][R4.64+0x12], R29 ;  /* 0x0000121d04005986 */ /* 0x000fe2000c101536 */
        /* <DEDUP_REMOVED lines=40> */
[C---:B------:R-:W-:Y:S01]  /*6b60*/  ISETP.GT.AND P4, PT, R0.reuse, RZ, P1 ;  /* 0x000000ff0000720c */ /* 0x040fe20000f84270 */
[-C--:B------:R-:W-:Y:S01]  /*6b70*/  FMUL R51, R51, R56.reuse ;  /* 0x0000003833337220 */ /* 0x080fe20000400000 */
[----:B------:R-:W-:Y:S01]  /*6b80*/  ISETP.GT.AND P5, PT, R0, RZ, P0 ;  /* 0x000000ff0000720c */ /* 0x000fe200007a4270 */
[----:B------:R-:W-:Y:S01]  /*6b90*/  FMUL R52, R52, R56 ;  /* 0x0000003834347220 */ /* 0x000fe20000400000 */
[----:B------:R-:W-:Y:S01]  /*6ba0*/  F2FP.BF16.F32.PACK_AB R38, RZ, R38 ;  /* 0x00000026ff26723e */ /* 0x000fe200000010ff */
[-C--:B------:R-:W-:Y:S01]  /*6bb0*/  FMUL R53, R53, R56.reuse ;  /* 0x0000003835357220 */ /* 0x080fe20000400000 */
[----:B------:R-:W-:Y:S01]  /*6bc0*/  F2FP.BF16.F32.PACK_AB R39, RZ, R39 ;  /* 0x00000027ff27723e */ /* 0x000fe200000010ff */
[----:B------:R-:W-:Y:S01]  /*6bd0*/  FMUL R54, R54, R56 ;  /* 0x0000003836367220 */ /* 0x000fe20000400000 */
[----:B------:R-:W-:Y:S01]  /*6be0*/  F2FP.BF16.F32.PACK_AB R40, RZ, R40 ;  /* 0x00000028ff28723e */ /* 0x000fe200000010ff */
[----:B------:R-:W-:Y:S01]  /*6bf0*/  @P2 STG.E.U16 desc[UR54][R6.64+0x30], R38 ;  /* 0x0000302606002986 */ /* 0x000fe2000c101536 */
[----:B------:R-:W-:Y:S01]  /*6c00*/  F2FP.BF16.F32.PACK_AB R41, RZ, R41 ;  /* 0x00000029ff29723e */ /* 0x000fe200000010ff */
[----:B------:R-:W-:Y:S01]  /*6c10*/  FMUL R55, R55, R56 ;  /* 0x0000003837377220 */ /* 0x000fe20000400000 */
[C---:B------:R-:W-:Y:S01]  /*6c20*/  ISETP.GT.AND P1, PT, R0.reuse, 0x8, P1 ;  /* 0x000000080000780c */ /* 0x040fe20000f24270 */
[----:B------:R-:W-:Y:S01]  /*6c30*/  @P3 STG.E.U16 desc[UR54][R6.64+0x32], R39 ;  /* 0x0000322706003986 */ /* 0x000fe2000c101536 */
[----:B------:R-:W-:-:S02]  /*6c40*/  ISETP.GT.AND P2, PT, R0, 0x8, P0 ;  /* 0x000000080000780c */ /* 0x000fc40000744270 */
[----:B------:R-:W-:Y:S01]  /*6c50*/  F2FP.BF16.F32.PACK_AB R42, RZ, R42 ;  /* 0x0000002aff2a723e */ /* 0x000fe200000010ff */
[----:B------:R-:W-:Y:S01]  /*6c60*/  @P4 STG.E.U16 desc[UR54][R4.64+0x40], R40 ;  /* 0x0000402804004986 */ /* 0x000fe2000c101536 */
[C---:B------:R-:W-:Y:S02]  /*6c70*/  ISETP.GT.AND P4, PT, R22.reuse, 0x28, PT ;  /* 0x000000281600780c */ /* 0x040fe40003f84270 */
[----:B------:R-:W-:Y:S01]  /*6c80*/  ISETP.GT.AND P0, PT, R22, 0x29, PT ;  /* 0x000000291600780c */ /* 0x000fe20003f04270 */
[----:B------:R-:W-:Y:S01]  /*6c90*/  @P5 STG.E.U16 desc[UR54][R4.64+0x42], R41 ;  /* 0x0000422904005986 */ /* 0x000fe2000c101536 */
[----:B------:R-:W-:Y:S02]  /*6ca0*/  ISETP.GT.AND P5, PT, R0, RZ, P4 ;  /* 0x000000ff0000720c */ /* 0x000fe400027a4270 */
[----:B------:R-:W-:Y:S01]  /*6cb0*/  F2FP.BF16.F32.PACK_AB R43, RZ, R43 ;  /* 0x0000002bff2b723e */ /* 0x000fe200000010ff */
[----:B------:R-:W-:Y:S01]  /*6cc0*/  @P1 STG.E.U16 desc[UR54][R6.64+0x40], R42 ;  /* 0x0000402a06001986 */ /* 0x000fe2000c101536 */
[----:B------:R-:W-:-:S02]  /*6cd0*/  F2FP.BF16.F32.PACK_AB R44, RZ, R44 ;  /* 0x0000002cff2c723e */ /* 0x000fc400000010ff */
[C---:B------:R-:W-:Y:S01]  /*6ce0*/  ISETP.GT.AND P3, PT, R0.reuse, RZ, P0 ;  /* 0x000000ff0000720c */ /* 0x040fe20000764270 */
[----:B------:R-:W-:Y:S01]  /*6cf0*/  @P2 STG.E.U16 desc[UR54][R6.64+0x42], R43 ;  /* 0x0000422b06002986 */ /* 0x000fe2000c101536 */
[C---:B------:R-:W-:Y:S02]  /*6d00*/  ISETP.GT.AND P4, PT, R0.reuse, 0x8, P4 ;  /* 0x000000080000780c */ /* 0x040fe40002784270 */
[----:B------:R-:W-:Y:S02]  /*6d10*/  F2FP.BF16.F32.PACK_AB R45, RZ, R45 ;  /* 0x0000002dff2d723e */ /* 0x000fe400000010ff */
[----:B------:R-:W-:Y:S01]  /*6d20*/  F2FP.BF16.F32.PACK_AB R46, RZ, R46 ;  /* 0x0000002eff2e723e */ /* 0x000fe200000010ff */
[----:B------:R-:W-:Y:S01]  /*6d30*/  @P5 STG.E.U16 desc[UR54][R4.64+0x50], R44 ;  /* 0x0000502c04005986 */ /* 0x000fe2000c101536 */
[----:B------:R-:W-:Y:S02]  /*6d40*/  ISETP.GT.AND P5, PT, R0, 0x8, P0 ;  /* 0x000000080000780c */ /* 0x000fe400007a4270 */
[----:B------:R-:W-:-:S02]  /*6d50*/  F2FP.BF16.F32.PACK_AB R47, RZ, R47 ;  /* 0x0000002fff2f723e */ /* 0x000fc400000010ff */
[C---:B------:R-:W-:Y:S01]  /*6d60*/  ISETP.GT.AND P2, PT, R22.reuse, 0x31, PT ;  /* 0x000000311600780c */ /* 0x040fe20003f44270 */
[----:B------:R-:W-:Y:S01]  /*6d70*/  @P3 STG.E.U16 desc[UR54][R4.64+0x52], R45 ;  /* 0x0000522d04003986 */ /* 0x000fe2000c101536 */
[----:B------:R-:W-:Y:S02]  /*6d80*/  ISETP.GT.AND P3, PT, R22, 0x30, PT ;  /* 0x000000301600780c */ /* 0x000fe40003f64270 */
[----:B------:R-:W-:Y:S01]  /*6d90*/  F2FP.BF16.F32.PACK_AB R48, RZ, R48 ;  /* 0x00000030ff30723e */ /* 0x000fe200000010ff */
[----:B------:R-:W-:Y:S01]  /*6da0*/  @P4 STG.E.U16 desc[UR54][R6.64+0x50], R46 ;  /* 0x0000502e06004986 */ /* 0x000fe2000c101536 */
[C---:B------:R-:W-:Y:S02]  /*6db0*/  ISETP.GT.AND P4, PT, R0.reuse, RZ, P2 ;  /* 0x000000ff0000720c */ /* 0x040fe40001784270 */
[----:B------:R-:W-:Y:S01]  /*6dc0*/  F2FP.BF16.F32.PACK_AB R49, RZ, R49 ;  /* 0x00000031ff31723e */ /* 0x000fe200000010ff */
[----:B------:R-:W-:Y:S01]  /*6dd0*/  @P5 STG.E.U16 desc[UR54][R6.64+0x52], R47 ;  /* 0x0000522f06005986 */ /* 0x000fe2000c101536 */
[----:B------:R-:W-:-:S02]  /*6de0*/  ISETP.GT.AND P5, PT, R0, RZ, P3 ;  /* 0x000000ff0000720c */ /* 0x000fc40001fa4270 */
[C---:B------:R-:W-:Y:S02]  /*6df0*/  ISETP.GT.AND P1, PT, R22.reuse, 0x38, PT ;  /* 0x000000381600780c */ /* 0x040fe40003f24270 */
[----:B------:R-:W-:Y:S02]  /*6e00*/  ISETP.GT.AND P0, PT, R22, 0x39, PT ;  /* 0x000000391600780c */ /* 0x000fe40003f04270 */
[C---:B------:R-:W-:Y:S02]  /*6e10*/  ISETP.GT.AND P3, PT, R0.reuse, 0x8, P3 ;  /* 0x000000080000780c */ /* 0x040fe40001f64270 */
[C---:B------:R-:W-:Y:S02]  /*6e20*/  ISETP.GT.AND P2, PT, R0.reuse, 0x8, P2 ;  /* 0x000000080000780c */ /* 0x040fe40001744270 */
[----:B------:R-:W-:Y:S02]  /*6e30*/  F2FP.BF16.F32.PACK_AB R50, RZ, R50 ;  /* 0x00000032ff32723e */ /* 0x000fe400000010ff */
[----:B------:R-:W-:Y:S01]  /*6e40*/  F2FP.BF16.F32.PACK_AB R51, RZ, R51 ;  /* 0x00000033ff33723e */ /* 0x000fe200000010ff */
[----:B------:R-:W-:Y:S01]  /*6e50*/  @P5 STG.E.U16 desc[UR54][R4.64+0x60], R48 ;  /* 0x0000603004005986 */ /* 0x000fe2000c101536 */
[----:B------:R-:W-:-:S02]  /*6e60*/  ISETP.GT.AND P5, PT, R0, RZ, P0 ;  /* 0x000000ff0000720c */ /* 0x000fc400007a4270 */
[C---:B------:R-:W-:Y:S01]  /*6e70*/  ISETP.GT.AND P0, PT, R0.reuse, 0x8, P0 ;  /* 0x000000080000780c */ /* 0x040fe20000704270 */
[----:B------:R-:W-:Y:S01]  /*6e80*/  @P4 STG.E.U16 desc[UR54][R4.64+0x62], R49 ;  /* 0x0000623104004986 */ /* 0x000fe2000c101536 */
[C---:B------:R-:W-:Y:S02]  /*6e90*/  ISETP.GT.AND P4, PT, R0.reuse, RZ, P1 ;  /* 0x000000ff0000720c */ /* 0x040fe40000f84270 */
[----:B------:R-:W-:Y:S01]  /*6ea0*/  ISETP.GT.AND P1, PT, R0, 0x8, P1 ;  /* 0x000000080000780c */ /* 0x000fe20000f24270 */
[----:B------:R-:W-:Y:S01]  /*6eb0*/  @P3 STG.E.U16 desc[UR54][R6.64+0x60], R50 ;  /* 0x0000603206003986 */ /* 0x000fe2000c101536 */
[----:B------:R-:W-:Y:S02]  /*6ec0*/  F2FP.BF16.F32.PACK_AB R52, RZ, R52 ;  /* 0x00000034ff34723e */ /* 0x000fe400000010ff */
[----:B------:R-:W-:Y:S01]  /*6ed0*/  F2FP.BF16.F32.PACK_AB R53, RZ, R53 ;  /* 0x00000035ff35723e */ /* 0x000fe200000010ff */
[----:B------:R-:W-:Y:S01]  /*6ee0*/  @P2 STG.E.U16 desc[UR54][R6.64+0x62], R51 ;  /* 0x0000623306002986 */ /* 0x000fe2000c101536 */
[----:B------:R-:W-:-:S02]  /*6ef0*/  F2FP.BF16.F32.PACK_AB R54, RZ, R54 ;  /* 0x00000036ff36723e */ /* 0x000fc400000010ff */
[----:B------:R-:W-:-:S03]  /*6f00*/  F2FP.BF16.F32.PACK_AB R55, RZ, R55 ;  /* 0x00000037ff37723e */ /* 0x000fc600000010ff */
[----:B------:R-:W-:Y:S04]  /*6f10*/  @P4 STG.E.U16 desc[UR54][R4.64+0x70], R52 ;  /* 0x0000703404004986 */ /* 0x000fe8000c101536 */
[----:B------:R0:W-:Y:S02]  /*6f20*/  @P5 STG.E.U16 desc[UR54][R4.64+0x72], R53 ;  /* 0x0000723504005986 */ /* 0x0001e4000c101536 */
[----:B0-----:R-:W-:Y:S02]  /*6f30*/  @P1 IMAD.MOV.U32 R4, RZ, RZ, R6 ;  /* 0x000000ffff041224 */ /* 0x001fe400078e0006 */
[----:B------:R-:W-:-:S05]  /*6f40*/  @P1 IMAD.MOV.U32 R5, RZ, RZ, R7 ;  /* 0x000000ffff051224 */ /* 0x000fca00078e0007 */
[----:B------:R0:W-:Y:S04]  /*6f50*/  @P1 STG.E.U16 desc[UR54][R4.64+0x70], R54 ;  /* 0x0000703604001986 */ /* 0x0001e8000c101536 */
[----:B------:R0:W-:Y:S02]  /*6f60*/  @P0 STG.E.U16 desc[UR54][R6.64+0x72], R55 ;  /* 0x0000723706000986 */ /* 0x0001e4000c101536 */
.L_x_104:
[----:B------:R-:W-:Y:S05]  /*6f70*/  BSYNC B0 ;  /* 0x0000000000007941 */ /* 0x000fea0003800000 */
.L_x_42:
[----:B0-----:R-:W-:Y:S01]  /*6f80*/  IMAD.U32 R3, RZ, RZ, UR52 ;  /* 0x00000034ff037e24 */ /* 0x001fe2000f8e00ff */
[----:B------:R-:W-:Y:S01]  /*6f90*/  ULDC.64 UR4, c[0x0][0x850] ;  /* 0x0002140000047ab9 */ /* 0x000fe20000000a00 */
[----:B------:R-:W-:Y:S02]  /*6fa0*/  IMAD.U32 R0, RZ, RZ, UR47 ;  /* 0x0000002fff007e24 */ /* 0x000fe4000f8e00ff */
[----:B------:R-:W-:Y:S01]  /*6fb0*/  IMAD.MOV.U32 R22, RZ, RZ, -0x1 ;  /* 0xffffffffff167424 */ /* 0x000fe200078e00ff */
[----:B------:R-:W-:Y:S01]  /*6fc0*/  LEA R16, P0, R3, R16, 0x1 ;  /* 0x0000001003107211 */ /* 0x000fe200078008ff */
[----:B------:R0:W-:Y:S01]  /*6fd0*/  SYNCS.ARRIVE.TRANS64.A1T0 RZ, [R0+UR49], RZ ;  /* 0x000000ff00ff79a7 */ /* 0x0001e20008100031 */
[----:B-----5:R-:W-:Y:S02]  /*6fe0*/  IMAD.MOV.U32 R18, RZ, RZ, -0x1 ;  /* 0xffffffffff127424 */ /* 0x020fe400078e00ff */
[----:B------:R-:W-:Y:S01]  /*6ff0*/  IADD3.X R17, R17, UR42, RZ, P0, !PT ;  /* 0x0000002a11117c10 */ /* 0x000fe200087fe4ff */
[----:B------:R-:W-:Y:S01]  /*7000*/  IMAD.MOV.U32 R19, RZ, RZ, -0x1 ;  /* 0xffffffffff137424 */ /* 0x000fe200078e00ff */
[----:B------:R-:W-:-:S02]  /*7010*/  ISETP.GE.U32.AND P0, PT, R16, UR4, PT ;  /* 0x0000000410007c0c */ /* 0x000fc4000bf06070 */
[----:B0-----:R-:W-:Y:S02]  /*7020*/  PRMT R0, RZ, 0x7610, R0 ;  /* 0x00007610ff007816 */ /* 0x001fe40000000000 */
[----:B------:R-:W-:-:S13]  /*7030*/  ISETP.GE.U32.AND.EX P0, PT, R17, UR5, PT, P0 ;  /* 0x0000000511007c0c */ /* 0x000fda000bf06100 */
[----:B------:R-:W-:Y:S05]  /*7040*/  @P0 BRA `(.L_x_105) ;  /* 0x00000004004c0947 */ /* 0x000fea0003800000 */
[----:B------:R-:W0:Y:S01]  /*7050*/  LDC.64 R10, c[0x0][0x828] ;  /* 0x00020a00ff0a7b82 */ /* 0x000e220000000a00 */
[----:B------:R-:W0:Y:S01]  /*7060*/  S2R R12, SR_CTAID.X ;  /* 0x00000000000c7919 */ /* 0x000e220000002500 */
[----:B-1234-:R-:W-:Y:S02]  /*7070*/  IMAD.MOV.U32 R8, RZ, RZ, R16 ;  /* 0x000000ffff087224 */ /* 0x01efe400078e0010 */
[----:B------:R-:W-:Y:S01]  /*7080*/  IMAD.MOV.U32 R9, RZ, RZ, R17 ;  /* 0x000000ffff097224 */ /* 0x000fe200078e0011 */
[----:B------:R-:W1:Y:S03]  /*7090*/  S2R R18, SR_CTAID.Y ;  /* 0x0000000000127919 */ /* 0x000e660000002600 */
[----:B------:R-:W2:Y:S08]  /*70a0*/  LDC R0, c[0x0][0x830] ;  /* 0x00020c00ff007b82 */ /* 0x000eb00000000800 */
[----:B------:R-:W3:Y:S01]  /*70b0*/  LDC.64 R14, c[0x0][0x820] ;  /* 0x00020800ff0e7b82 */ /* 0x000ee20000000a00 */
[----:B0-----:R-:W-:-:S04]  /*70c0*/  ISETP.NE.U32.AND P0, PT, R10, RZ, PT ;  /* 0x000000ff0a00720c */ /* 0x001fc80003f05070 */
[----:B------:R-:W-:-:S13]  /*70d0*/  ISETP.NE.AND.EX P0, PT, R11, RZ, PT, P0 ;  /* 0x000000ff0b00720c */ /* 0x000fda0003f05300 */
[----:B-123--:R-:W-:Y:S05]  /*70e0*/  @!P0 BRA `(.L_x_106) ;  /* 0x0000000000288947 */ /* 0x00efea0003800000 */
        /* <DEDUP_REMOVED lines=10> */
.L_x_106:
[-CC-:B------:R-:W-:Y:S01]  /*7190*/  SHF.R.U64 R19, R8, R0.reuse, R9.reuse ;  /* 0x0000000008137219 */ /* 0x180fe20000001209 */
[----:B------:R-:W0:Y:S01]  /*71a0*/  LDC.64 R26, c[0x0][0x840] ;  /* 0x00021000ff1a7b82 */ /* 0x000e220000000a00 */
[----:B------:R-:W-:Y:S01]  /*71b0*/  SHF.R.U32.HI R0, RZ, R0, R9 ;  /* 0x00000000ff007219 */ /* 0x000fe20000011609 */
[----:B------:R-:W-:Y:S01]  /*71c0*/  ULDC UR4, c[0x0][0x150] ;  /* 0x0000540000047ab9 */ /* 0x000fe20000000800 */
[----:B------:R-:W-:Y:S02]  /*71d0*/  IADD3 R3, P0, RZ, -R19, RZ ;  /* 0x80000013ff037210 */ /* 0x000fe40007f1e0ff */
[----:B------:R-:W-:-:S03]  /*71e0*/  I2FP.F32.U32 R7, R12 ;  /* 0x0000000c00077245 */ /* 0x000fc60000201000 */
[----:B------:R-:W1:Y:S01]  /*71f0*/  LDC R6, c[0x0][0x818] ;  /* 0x00020600ff067b82 */ /* 0x000e620000000800 */
[----:B------:R-:W-:Y:S02]  /*7200*/  IMAD.X R5, RZ, RZ, ~R0, P0 ;  /* 0x000000ffff057224 */ /* 0x000fe400000e0e00 */
[----:B------:R-:W-:Y:S01]  /*7210*/  FMUL R7, R7, UR4 ;  /* 0x0000000407077c20 */ /* 0x000fe20008400000 */
[----:B------:R-:W-:Y:S01]  /*7220*/  ULDC UR4, c[0x0][0x154] ;  /* 0x0000550000047ab9 */ /* 0x000fe20000000800 */
[-C--:B------:R-:W-:Y:S02]  /*7230*/  IMAD R0, R5, R14.reuse, RZ ;  /* 0x0000000e05007224 */ /* 0x080fe400078e02ff */
[C---:B------:R-:W-:Y:S01]  /*7240*/  IMAD.WIDE.U32 R4, R3.reuse, R14, R16 ;  /* 0x0000000e03047225 */ /* 0x040fe200078e0010 */
[----:B------:R-:W2:Y:S01]  /*7250*/  LDC R11, c[0x0][0x808] ;  /* 0x00020200ff0b7b82 */ /* 0x000ea20000000800 */
[----:B------:R-:W3:Y:S02]  /*7260*/  F2I.U32.TRUNC.NTZ R7, R7 ;  /* 0x0000000700077305 */ /* 0x000ee4000020f000 */
[----:B------:R-:W-:-:S04]  /*7270*/  IMAD R3, R3, R15, R0 ;  /* 0x0000000f03037224 */ /* 0x000fc800078e0200 */
[----:B------:R-:W-:Y:S01]  /*7280*/  IMAD.IADD R3, R5, 0x1, R3 ;  /* 0x0000000105037824 */ /* 0x000fe200078e0203 */
[----:B------:R-:W4:Y:S01]  /*7290*/  LDC R8, c[0x0][0x858] ;  /* 0x00021600ff087b82 */ /* 0x000f220000000800 */
[----:B------:R-:W-:Y:S02]  /*72a0*/  I2FP.F32.U32 R5, R18 ;  /* 0x0000001200057245 */ /* 0x000fe40000201000 */
[----:B0-----:R-:W-:-:S04]  /*72b0*/  ISETP.NE.U32.AND P0, PT, R26, RZ, PT ;  /* 0x000000ff1a00720c */ /* 0x001fc80003f05070 */
[----:B------:R-:W-:Y:S01]  /*72c0*/  ISETP.NE.AND.EX P0, PT, R27, RZ, PT, P0 ;  /* 0x000000ff1b00720c */ /* 0x000fe20003f05300 */
[----:B------:R-:W0:Y:S01]  /*72d0*/  LDC R9, c[0x0][0x144] ;  /* 0x00005100ff097b82 */ /* 0x000e220000000800 */
[-C--:B-1----:R-:W-:Y:S01]  /*72e0*/  SHF.R.U32.HI R0, RZ, R6.reuse, R3 ;  /* 0x00000006ff007219 */ /* 0x082fe20000011603 */
[----:B---3--:R-:W-:Y:S01]  /*72f0*/  IMAD.MOV R7, RZ, RZ, -R7 ;  /* 0x000000ffff077224 */ /* 0x008fe200078e0a07 */
[----:B------:R-:W-:Y:S01]  /*7300*/  SHF.R.U64 R13, R4, R6, R3 ;  /* 0x00000006040d7219 */ /* 0x000fe20000001203 */
[----:B------:R-:W-:-:S04]  /*7310*/  FMUL R6, R5, UR4 ;  /* 0x0000000405067c20 */ /* 0x000fc80008400000 */
[----:B------:R-:W1:Y:S01]  /*7320*/  LDC R21, c[0x0][0x148] ;  /* 0x00005200ff157b82 */ /* 0x000e620000000800 */
[-CC-:B--2---:R-:W-:Y:S02]  /*7330*/  SHF.R.U64 R10, R13, R11.reuse, R0.reuse ;  /* 0x0000000b0d0a7219 */ /* 0x184fe40000001200 */
[----:B------:R-:W-:Y:S02]  /*7340*/  SHF.R.U32.HI R3, RZ, R11, R0 ;  /* 0x0000000bff037219 */ /* 0x000fe40000011600 */
[----:B------:R2:W3:Y:S03]  /*7350*/  F2I.U32.TRUNC.NTZ R0, R6 ;  /* 0x0000000600007305 */ /* 0x0004e6000020f000 */
[----:B------:R-:W1:Y:S01]  /*7360*/  LDC R14, c[0x0][0x848] ;  /* 0x00021200ff0e7b82 */ /* 0x000e620000000800 */
[-CC-:B----4-:R-:W-:Y:S02]  /*7370*/  SHF.R.U64 R15, R10, R8.reuse, R3.reuse ;  /* 0x000000080a0f7219 */ /* 0x190fe40000001203 */
[----:B------:R-:W-:-:S03]  /*7380*/  SHF.R.U32.HI R5, RZ, R8, R3 ;  /* 0x00000008ff057219 */ /* 0x000fc60000011603 */
[----:B------:R-:W-:Y:S02]  /*7390*/  IMAD.MOV.U32 R4, RZ, RZ, R15 ;  /* 0x000000ffff047224 */ /* 0x000fe400078e000f */
[----:B------:R-:W4:Y:S01]  /*73a0*/  LDC R20, c[0x0][0x838] ;  /* 0x00020e00ff147b82 */ /* 0x000f220000000800 */
[----:B0-----:R-:W-:-:S07]  /*73b0*/  IMAD R25, R9, R7, R12 ;  /* 0x0000000709197224 */ /* 0x001fce00078e020c */
[----:B------:R-:W0:Y:S08]  /*73c0*/  LDC R24, c[0x0][0x810] ;  /* 0x00020400ff187b82 */ /* 0x000e300000000800 */
[----:B------:R-:W0:Y:S01]  /*73d0*/  LDC R28, c[0x0][0x800] ;  /* 0x00020000ff1c7b82 */ /* 0x000e220000000800 */
[----:B--23--:R-:W-:Y:S05]  /*73e0*/  @!P0 BRA `(.L_x_107) ;  /* 0x0000000000288947 */ /* 0x00cfea0003800000 */
[----:B------:R-:W2:Y:S02]  /*73f0*/  LDC R4, c[0x0][0x84c] ;  /* 0x00021300ff047b82 */ /* 0x000ea40000000800 */
[----:B--2---:R-:W-:-:S05]  /*7400*/  IADD3 R3, P0, R15, R4, RZ ;  /* 0x000000040f037210 */ /* 0x004fca0007f1e0ff */
        /* <DEDUP_REMOVED lines=8> */
.L_x_107:
[----:B------:R-:W-:Y:S02]  /*7490*/  ISETP.NE.AND P0, PT, R2, 0x1, PT ;  /* 0x000000010200780c */ /* 0x000fe40003f05270 */
[----:B-1----:R-:W-:Y:S01]  /*74a0*/  SHF.R.U64 R3, R4, R14, R5 ;  /* 0x0000000e04037219 */ /* 0x002fe20000001205 */
[----:B------:R-:W-:Y:S01]  /*74b0*/  IMAD.MOV R5, RZ, RZ, -R0 ;  /* 0x000000ffff057224 */ /* 0x000fe200078e0a00 */
[----:B------:R-:W-:-:S03]  /*74c0*/  LOP3.LUT R0, R10, R67, RZ, 0xc0, !PT ;  /* 0x000000430a007212 */ /* 0x000fc600078ec0ff */
[----:B------:R-:W-:Y:S02]  /*74d0*/  IMAD.MOV R4, RZ, RZ, -R3 ;  /* 0x000000ffff047224 */ /* 0x000fe400078e0a03 */
[----:B------:R-:W-:Y:S01]  /*74e0*/  IMAD R22, R63, R3, R0 ;  /* 0x000000033f167224 */ /* 0x000fe200078e0200 */
[----:B------:R-:W-:Y:S01]  /*74f0*/  LOP3.LUT R3, R13, R66, RZ, 0xc0, !PT ;  /* 0x000000420d037212 */ /* 0x000fe200078ec0ff */
[----:B----4-:R-:W-:Y:S02]  /*7500*/  IMAD R0, R4, R20, R15 ;  /* 0x0000001404007224 */ /* 0x010fe400078e020f */
[----:B------:R-:W-:Y:S02]  /*7510*/  @P0 IMAD R25, R21, R5, R18 ;  /* 0x0000000515190224 */ /* 0x000fe400078e0212 */
[----:B0-----:R-:W-:Y:S02]  /*7520*/  IMAD R3, R0, R28, R3 ;  /* 0x0000001c00037224 */ /* 0x001fe400078e0203 */
[----:B------:R-:W-:-:S02]  /*7530*/  IMAD R22, R22, R24, R25 ;  /* 0x0000001816167224 */ /* 0x000fc400078e0219 */
[----:B------:R-:W-:-:S03]  /*7540*/  IMAD.MOV.U32 R4, RZ, RZ, 0x1 ;  /* 0x00000001ff047424 */ /* 0x000fc600078e00ff */
[----:B------:R-:W-:Y:S02]  /*7550*/  SEL R18, R3, R22, !P0 ;  /* 0x0000001603127207 */ /* 0x000fe40004000000 */
[----:B------:R-:W-:Y:S02]  /*7560*/  PRMT R0, R4, 0x7610, R0 ;  /* 0x0000761004007816 */ /* 0x000fe40000000000 */
[----:B------:R-:W-:-:S07]  /*7570*/  SEL R22, R22, R3, !P0 ;  /* 0x0000000316167207 */ /* 0x000fce0004000000 */
.L_x_105:
[----:B------:R-:W-:Y:S01]  /*7580*/  LOP3.LUT P0, RZ, R0, 0xff, RZ, 0xc0, !PT ;  /* 0x000000ff00ff7812 */ /* 0x000fe2000780c0ff */
[----:B------:R-:W-:Y:S01]  /*7590*/  UIMAD.WIDE.U32 UR4, UR51, 0x38e38e39, URZ ;  /* 0x38e38e39330478a5 */ /* 0x000fe2000f8e003f */
[----:B------:R-:W-:-:S03]  /*75a0*/  LOP3.LUT R71, R71, 0x1, RZ, 0x3c, !PT ;  /* 0x0000000147477812 */ /* 0x000fc600078e3cff */
[----:B------:R-:W-:-:S04]  /*75b0*/  USHF.R.U32.HI UR4, URZ, 0x1, UR5 ;  /* 0x000000013f047899 */ /* 0x000fc80008011605 */
[----:B------:R-:W-:-:S04]  /*75c0*/  UIMAD UR51, UR4, -0x9, UR51 ;  /* 0xfffffff7043378a4 */ /* 0x000fc8000f8e0233 */
[----:B------:R-:W-:Y:S08]  /*75d0*/  @P0 BRA `(.L_x_108) ;  /* 0xffffffa000500947 */ /* 0x000ff0000383ffff */
[----:B------:R-:W-:Y:S05]  /*75e0*/  EXIT ;  /* 0x000000000000794d */ /* 0x000fea0003800000 */
.L_x_14:
[----:B------:R-:W-:-:S08]  /*75f0*/  ISETP.NE.AND P0, PT, RZ, UR4, PT ;  /* 0x00000004ff007c0c */ /* 0x000fd0000bf05270 */
[----:B------:R-:W0:-:S00]  /*7600*/  USETMAXREG.DEALLOC.CTAPOOL 0x28 ;  /* 0x00000028000079c8 */ /* 0x000e0000080e0500 */
[----:B------:R-:W-:Y:S05]  /*7610*/  @P0 EXIT ;  /* 0x000000000000094d */ /* 0x000fea0003800000 */
[----:B0-----:R-:W-:Y:S01]  /*7620*/  LOP3.LUT P0, RZ, R3, 0xff, RZ, 0xc0, !PT ;  /* 0x000000ff03ff7812 */ /* 0x001fe2000780c0ff */
[----:B------:R-:W-:Y:S02]  /*7630*/  IMAD.MOV.U32 R24, RZ, RZ, 0x1 ;  /* 0x00000001ff187424 */ /* 0x000fe400078e00ff */
[----:B------:R-:W-:-:S10]  /*7640*/  IMAD.MOV.U32 R25, RZ, RZ, RZ ;  /* 0x000000ffff197224 */ /* 0x000fd400078e00ff */
[----:B------:R-:W-:Y:S05]  /*7650*/  @!P0 BRA `(.L_x_109) ;  /* 0x0000000c00e08947 */ /* 0x000fea0003800000 */
[----:B------:R-:W-:Y:S01]  /*7660*/  LOP3.LUT P0, RZ, R0, 0x1f, RZ, 0xc0, !PT ;  /* 0x0000001f00ff7812 */ /* 0x000fe2000780c0ff */
[----:B------:R-:W-:Y:S01]  /*7670*/  ULDC UR40, c[0x0][0x858] ;  /* 0x0002160000287ab9 */ /* 0x000fe20000000800 */
[C---:B------:R-:W-:Y:S01]  /*7680*/  ISETP.NE.AND P1, PT, R23.reuse, RZ, PT ;  /* 0x000000ff1700720c */ /* 0x040fe20003f25270 */
[----:B------:R-:W-:Y:S01]  /*7690*/  UMOV UR4, 0xffffffff ;  /* 0xffffffff00047882 */ /* 0x000fe20000000000 */
[----:B------:R-:W-:Y:S01]  /*76a0*/  ISETP.NE.OR P0, PT, R23, RZ, !P0 ;  /* 0x000000ff1700720c */ /* 0x000fe20004705670 */
[----:B------:R-:W-:Y:S01]  /*76b0*/  BSSY B6, `(.L_x_109) ;  /* 0x00000f2000067945 */ /* 0x000fe20003800000 */
[----:B------:R-:W-:Y:S01]  /*76c0*/  USHF.L.U32 UR4, UR4, UR40, URZ ;  /* 0x0000002804047299 */ /* 0x000fe2000800063f */
[----:B------:R-:W-:Y:S01]  /*76d0*/  P2R R0, PR, RZ, 0x2 ;  /* 0x00000002ff007803 */ /* 0x000fe20000000000 */
[----:B------:R-:W-:Y:S01]  /*76e0*/  IMAD.MOV.U32 R26, RZ, RZ, 0x1 ;  /* 0x00000001ff1a7424 */ /* 0x000fe200078e00ff */
[----:B------:R-:W-:Y:S01]  /*76f0*/  P2R R28, PR, RZ, 0x1 ;  /* 0x00000001ff1c7803 */ /* 0x000fe20000000000 */
[----:B------:R-:W-:Y:S01]  /*7700*/  IMAD.MOV.U32 R25, RZ, RZ, RZ ;  /* 0x000000ffff197224 */ /* 0x000fe200078e00ff */
[----:B------:R-:W-:Y:S01]  /*7710*/  ULDC UR41, c[0x0][0x800] ;  /* 0x0002000000297ab9 */ /* 0x000fe20000000800 */
[----:B------:R-:W-:Y:S01]  /*7720*/  IMAD.MOV.U32 R24, RZ, RZ, 0x1 ;  /* 0x00000001ff187424 */ /* 0x000fe200078e00ff */
[----:B------:R-:W-:Y:S01]  /*7730*/  UMOV UR5, 0x1 ;  /* 0x0000000100057882 */ /* 0x000fe20000000000 */
[----:B------:R-:W-:-:S02]  /*7740*/  UIADD3 UR43, UR37, 0x1, URZ ;  /* 0x00000001252b7890 */ /* 0x000fc4000fffe03f */
[----:B------:R-:W-:Y:S02]  /*7750*/  ULOP3.LUT UR42, UR38, 0x2, URZ, 0xfc, !UPT ;  /* 0x00000002262a7892 */ /* 0x000fe4000f8efc3f */
[----:B------:R-:W-:Y:S02]  /*7760*/  UIADD3 UR41, UR41, -0x1, URZ ;  /* 0xffffffff29297890 */ /* 0x000fe4000fffe03f */
[----:B------:R-:W-:Y:S02]  /*7770*/  USHF.L.U32 UR40, UR5, UR40, URZ ;  /* 0x0000002805287299 */ /* 0x000fe4000800063f */
[----:B------:R-:W-:Y:S01]  /*7780*/  ULOP3.LUT UR39, URZ, UR4, URZ, 0x33, !UPT ;  /* 0x000000043f277292 */ /* 0x000fe2000f8e333f */
[----:B------:R-:W-:-:S11]  /*7790*/  ULDC.64 UR44, c[0x0][0x198] ;  /* 0x00006600002c7ab9 */ /* 0x000fd60000000a00 */
.L_x_126:
[----:B------:R-:W0:Y:S01]  /*77a0*/  S2R R0, SR_CgaCtaId ;  /* 0x0000000000007919 */ /* 0x000e220000008800 */
[----:B------:R-:W-:-:S04]  /*77b0*/  MOV R27, 0x400 ;  /* 0x00000400001b7802 */ /* 0x000fc80000000f00 */
[----:B0-----:R-:W-:-:S05]  /*77c0*/  LEA R27, R0, R27, 0x18 ;  /* 0x0000001b001b7211 */ /* 0x001fca00078ec0ff */
[----:B------:R-:W-:-:S05]  /*77d0*/  VIADD R0, R27, 0x800 ;  /* 0x000008001b007836 */ /* 0x000fca0000000000 */
[----:B------:R-:W-:-:S13]  /*77e0*/  LOP3.LUT P0, RZ, R0, 0x3ff, RZ, 0xc0, !PT ;  /* 0x000003ff00ff7812 */ /* 0x000fda000780c0ff */
[----:B------:R-:W-:Y:S05]  /*77f0*/  @!P0 BRA `(.L_x_110) ;  /* 0x0000000000408947 */ /* 0x000fea0003800000 */
[----:B------:R-:W-:Y:S01]  /*7800*/  MOV R14, 0x0 ;  /* 0x00000000000e7802 */ /* 0x000fe20000000f00 */
[----:B------:R-:W-:Y:S01]  /*7810*/  ULDC.64 UR4, c[0x4][0x70] ;  /* 0x01001c0000047ab9 */ /* 0x000fe20000000a00 */
[----:B------:R-:W-:Y:S01]  /*7820*/  ULDC.64 UR6, c[0x4][0x8] ;  /* 0x0100020000067ab9 */ /* 0x000fe20000000a00 */
[----:B------:R-:W-:Y:S02]  /*7830*/  IMAD.U32 R4, RZ, RZ, UR4 ;  /* 0x00000004ff047e24 */ /* 0x000fe4000f8e00ff */
[----:B------:R-:W-:Y:S01]  /*7840*/  IMAD.U32 R5, RZ, RZ, UR5 ;  /* 0x00000005ff057e24 */ /* 0x000fe2000f8e00ff */
[----:B------:R-:W0:Y:S01]  /*7850*/  LDC.64 R14, c[0x4][R14] ;  /* 0x010000000e0e7b82 */ /* 0x000e220000000a00 */
[----:B------:R-:W-:Y:S01]  /*7860*/  ULDC.64 UR4, c[0x4][0x78] ;  /* 0x01001e0000047ab9 */ /* 0x000fe20000000a00 */
[----:B------:R-:W-:Y:S02]  /*7870*/  IMAD.U32 R10, RZ, RZ, UR6 ;  /* 0x00000006ff0a7e24 */ /* 0x000fe4000f8e00ff */
[----:B------:R-:W-:-:S02]  /*7880*/  IMAD.U32 R6, RZ, RZ, UR4 ;  /* 0x00000004ff067e24 */ /* 0x000fc4000f8e00ff */
[----:B------:R-:W-:Y:S02]  /*7890*/  IMAD.U32 R7, RZ, RZ, UR5 ;  /* 0x00000005ff077e24 */ /* 0x000fe4000f8e00ff */
[----:B------:R-:W-:Y:S02]  /*78a0*/  IMAD.U32 R11, RZ, RZ, UR7 ;  /* 0x00000007ff0b7e24 */ /* 0x000fe4000f8e00ff */
[----:B------:R-:W-:Y:S02]  /*78b0*/  IMAD.MOV.U32 R8, RZ, RZ, 0x70 ;  /* 0x00000070ff087424 */ /* 0x000fe400078e00ff */
[----:B------:R-:W-:Y:S02]  /*78c0*/  IMAD.MOV.U32 R12, RZ, RZ, 0x1 ;  /* 0x00000001ff0c7424 */ /* 0x000fe400078e00ff */
[----:B------:R-:W-:-:S07]  /*78d0*/  IMAD.MOV.U32 R13, RZ, RZ, RZ ;  /* 0x000000ffff0d7224 */ /* 0x000fce00078e00ff */
[----:B------:R-:W-:-:S07]  /*78e0*/  LEPC R20, `(.L_x_110) ;  /* 0x000000001014794e */ /* 0x000fce0000000000 */
[----:B0----5:R-:W-:Y:S05]  /*78f0*/  CALL.ABS.NOINC R14 ;  /* 0x000000000e007343 */ /* 0x021fea0003c00000 */
.L_x_110:
        /* <DEDUP_REMOVED lines=19> */
.L_x_111:
[----:B------:R-:W0:Y:S02]  /*7a30*/  LDC R0, c[0x0][0x28c] ;  /* 0x0000a300ff007b82 */ /* 0x000e240000000800 */
[----:B0-----:R-:W-:-:S13]  /*7a40*/  ISETP.GE.AND P0, PT, R0, 0x1, PT ;  /* 0x000000010000780c */ /* 0x001fda0003f06270 */
[----:B------:R-:W-:Y:S05]  /*7a50*/  @!P0 BRA `(.L_x_112) ;  /* 0x0000000400208947 */ /* 0x000fea0003800000 */
[----:B------:R-:W-:Y:S01]  /*7a60*/  BSSY B0, `(.L_x_112) ;  /* 0x0000047000007945 */ /* 0x000fe20003800000 */
[----:B------:R-:W-:Y:S02]  /*7a70*/  IMAD.SHL.U32 R18, R18, 0x40, RZ ;  /* 0x0000004012127824 */ /* 0x000fe400078e00ff */
[----:B------:R-:W-:Y:S02]  /*7a80*/  IMAD.SHL.U32 R22, R22, 0x40, RZ ;  /* 0x0000004016167824 */ /* 0x000fe400078e00ff */
[----:B------:R-:W-:Y:S02]  /*7a90*/  IMAD.MOV.U32 R7, RZ, RZ, RZ ;  /* 0x000000ffff077224 */ /* 0x000fe400078e00ff */
[----:B------:R-:W-:Y:S02]  /*7aa0*/  IMAD.U32 R8, RZ, RZ, UR43 ;  /* 0x0000002bff087e24 */ /* 0x000fe4000f8e00ff */
[----:B------:R-:W-:Y:S02]  /*7ab0*/  IMAD.MOV.U32 R0, RZ, RZ, R24 ;  /* 0x000000ffff007224 */ /* 0x000fe400078e0018 */
[----:B------:R-:W-:-:S07]  /*7ac0*/  IMAD.MOV.U32 R4, RZ, RZ, R25 ;  /* 0x000000ffff047224 */ /* 0x000fce00078e0019 */
.L_x_121:
[----:B------:R-:W-:Y:S01]  /*7ad0*/  IMAD R6, R4, 0x8, R27 ;  /* 0x0000000804067824 */ /* 0x000fe200078e021b */
[----:B------:R-:W-:Y:S01]  /*7ae0*/  SHF.L.U32 R3, R0, 0x1f, RZ ;  /* 0x0000001f00037819 */ /* 0x000fe200000006ff */
[----:B------:R-:W-:Y:S01]  /*7af0*/  BSSY B1, `(.L_x_113) ;  /* 0x0000005000017945 */ /* 0x000fe20003800000 */
[----:B------:R-:W-:Y:S02]  /*7b00*/  ISETP.NE.AND P1, PT, R23, RZ, PT ;  /* 0x000000ff1700720c */ /* 0x000fe40003f25270 */
[----:B------:R-:W0:Y:S11]  /*7b10*/  SYNCS.PHASECHK.TRANS64.TRYWAIT P0, [R6+URZ+0x48], R3 ;  /* 0x00004803060075a7 */ /* 0x000e36000800017f */
[----:B------:R-:W1:Y:S01]  /*7b20*/  @!P1 LDC R5, c[0x0][0x70c] ;  /* 0x0001c300ff059b82 */ /* 0x000e620000000800 */
[----:B0-----:R-:W-:Y:S05]  /*7b30*/  @!P0 BRA `(.L_x_114) ;  /* 0x0000001000a88947 */ /* 0x001fea0003800000 */
.L_x_144:
[----:B------:R-:W-:Y:S05]  /*7b40*/  BSYNC B1 ;  /* 0x0000000000017941 */ /* 0x000fea0003800000 */
.L_x_113:
[----:B------:R-:W-:Y:S01]  /*7b50*/  ISETP.NE.AND P0, PT, R23, RZ, PT ;  /* 0x000000ff1700720c */ /* 0x000fe20003f05270 */
[----:B------:R-:W-:-:S04]  /*7b60*/  UPRMT UR4, UR42, 0x9910, URZ ;  /* 0x000099102a047896 */ /* 0x000fc8000800003f */
[----:B------:R-:W-:-:S08]  /*7b70*/  UISETP.NE.AND UP0, UPT, UR4, 0x2, UPT ;  /* 0x000000020400788c */ /* 0x000fd0000bf05270 */
[----:B-1----:R1:W-:Y:S01]  /*7b80*/  @!P0 SYNCS.ARRIVE.TRANS64 RZ, [R6+URZ], R5 ;  /* 0x0000000506ff89a7 */ /* 0x0023e2000800003f */
[----:B------:R-:W-:-:S13]  /*7b90*/  PLOP3.LUT P0, PT, PT, PT, UP0, 0x80, 0x0 ;  /* 0x000000000000781c */ /* 0x000fda0003f0f008 */
[----:B-1----:R-:W-:Y:S05]  /*7ba0*/  @P0 BRA `(.L_x_115) ;  /* 0x0000000000040947 */ /* 0x002fea0003800000 */
[----:B------:R-:W-:Y:S01]  /*7bb0*/  BPT.TRAP 0x1 ;  /* 0x000000040000795c */ /* 0x000fe20000300000 */
.L_x_115:
[----:B------:R-:W-:Y:S01]  /*7bc0*/  ISETP.NE.AND P0, PT, R28, RZ, PT ;  /* 0x000000ff1c00720c */ /* 0x000fe20003f05270 */
[----:B------:R-:W-:-:S12]  /*7bd0*/  BSSY B1, `(.L_x_116) ;  /* 0x0000003000017945 */ /* 0x000fd80003800000 */
[----:B------:R-:W-:Y:S05]  /*7be0*/  @P0 BRA `(.L_x_117) ;  /* 0x0000000000040947 */ /* 0x000fea0003800000 */
[----:B------:R-:W-:Y:S01]  /*7bf0*/  BPT.TRAP 0x1 ;  /* 0x000000040000795c */ /* 0x000fe20000300000 */
.L_x_117:
[----:B------:R-:W-:Y:S05]  /*7c00*/  BSYNC B1 ;  /* 0x0000000000017941 */ /* 0x000fea0003800000 */
.L_x_116:
[----:B------:R-:W-:-:S03]  /*7c10*/  UMOV UR4, 0xffffffff ;  /* 0xffffffff00047882 */ /* 0x000fc60000000000 */
[----:B------:R-:W-:Y:S05]  /*7c20*/  BRA.DIV UR4, `(.L_x_118) ;  /* 0x0000001204807947 */ /* 0x000fea000b800000 */
[----:B------:R-:W-:-:S13]  /*7c30*/  ELECT P6, URZ, PT ;  /* 0x00000000003f782f */ /* 0x000fda00038c0000 */
.L_x_147:
[----:B------:R-:W-:Y:S04]  /*7c40*/  BSSY B1, `(.L_x_119) ;  /* 0x000001f000017945 */ /* 0x000fe80003800000 */
[----:B------:R-:W-:Y:S05]  /*7c50*/  @!P6 BRA `(.L_x_120) ;  /* 0x000000000074e947 */ /* 0x000fea0003800000 */
[C-C-:B0-----:R-:W-:Y:S01]  /*7c60*/  IMAD R3, R4.reuse, 0x2000, R27.reuse ;  /* 0x0000200004037824 */ /* 0x141fe200078e021b */
[----:B------:R-:W-:Y:S01]  /*7c70*/  R2UR UR26, R7 ;  /* 0x00000000071a72ca */ /* 0x000fe200000e0000 */
[----:B------:R-:W-:Y:S01]  /*7c80*/  IMAD R5, R4, 0x4000, R27 ;  /* 0x0000400004057824 */ /* 0x000fe200078e021b */
[----:B------:R-:W-:Y:S01]  /*7c90*/  R2UR UR25, R6 ;  /* 0x00000000061972ca */ /* 0x000fe200000e0000 */
[----:B------:R-:W-:Y:S01]  /*7ca0*/  UIADD3 UR4, UP0, UR44, 0xf0, URZ ;  /* 0x000000f02c047890 */ /* 0x000fe2000ff1e03f */
[----:B------:R-:W-:Y:S01]  /*7cb0*/  R2UR UR24, R3 ;  /* 0x00000000031872ca */ /* 0x000fe200000e0000 */
[----:B------:R-:W-:Y:S01]  /*7cc0*/  UIADD3 UR14, UP1, UR44, 0x1f0, URZ ;  /* 0x000001f02c0e7890 */ /* 0x000fe2000ff3e03f */
[----:B------:R-:W-:Y:S01]  /*7cd0*/  R2UR UR8, R5 ;  /* 0x00000000050872ca */ /* 0x000fe200000e0000 */
[----:B------:R-:W-:Y:S01]  /*7ce0*/  UIADD3.X UR5, URZ, UR45, URZ, UP0, !UPT ;  /* 0x0000002d3f057290 */ /* 0x000fe200087fe43f */
[----:B------:R-:W-:Y:S01]  /*7cf0*/  R2UR UR28, R19 ;  /* 0x00000000131c72ca */ /* 0x000fe200000e0000 */
[----:B------:R-:W-:Y:S01]  /*7d00*/  UIADD3.X UR15, URZ, UR45, URZ, UP1, !UPT ;  /* 0x0000002d3f0f7290 */ /* 0x000fe20008ffe43f */
[----:B------:R-:W-:Y:S01]  /*7d10*/  R2UR UR27, R22 ;  /* 0x00000000161b72ca */ /* 0x000fe200000e0000 */
[----:B------:R-:W-:Y:S01]  /*7d20*/  UMOV UR6, 0x0 ;  /* 0x0000000000067882 */ /* 0x000fe20000000000 */
[----:B------:R-:W-:Y:S01]  /*7d30*/  R2UR UR19, R18 ;  /* 0x00000000121372ca */ /* 0x000fe200000e0000 */
[----:B------:R-:W-:Y:S01]  /*7d40*/  UIADD3 UR10, UR26, 0x40, URZ ;  /* 0x000000401a0a7890 */ /* 0x000fe2000fffe03f */
[----:B------:R-:W-:Y:S01]  /*7d50*/  UMOV UR7, 0x10000000 ;  /* 0x1000000000077882 */ /* 0x000fe20000000000 */
[----:B------:R-:W-:-:S02]  /*7d60*/  UMOV UR17, UR25 ;  /* 0x0000001900117c82 */ /* 0x000fc40008000000 */
[----:B------:R-:W-:Y:S02]  /*7d70*/  UIADD3 UR24, UR24, 0x800, URZ ;  /* 0x0000080018187890 */ /* 0x000fe4000fffe03f */
[----:B------:R-:W-:Y:S02]  /*7d80*/  UIADD3 UR16, UR8, 0x12800, URZ ;  /* 0x0001280008107890 */ /* 0x000fe4000fffe03f */
[----:B------:R-:W-:Y:S01]  /*7d90*/  UIADD3 UR8, UR8, 0x14800, URZ ;  /* 0x0001480008087890 */ /* 0x000fe2000fffe03f */
[----:B------:R-:W-:Y:S01]  /*7da0*/  UMOV UR18, UR26 ;  /* 0x0000001a00127c82 */ /* 0x000fe20008000000 */
[----:B------:R-:W-:Y:S01]  /*7db0*/  UMOV UR20, UR28 ;  /* 0x0000001c00147c82 */ /* 0x000fe20008000000 */
[----:B------:R-:W-:Y:S02]  /*7dc0*/  UMOV UR9, UR25 ;  /* 0x0000001900097c82 */ /* 0x000fe40008000000 */
[----:B------:R1:W-:Y:S01]  /*7dd0*/  UTMALDG.3D [UR24], [UR4], desc[UR6] ;  /* 0x00000618040075b4 */ /* 0x0003e20008011000 */
[----:B------:R-:W-:Y:S01]  /*7de0*/  UMOV UR12, UR28 ;  /* 0x0000001c000c7c82 */ /* 0x000fe20008000000 */
[----:B------:R-:W-:Y:S01]  /*7df0*/  UMOV UR11, UR19 ;  /* 0x00000013000b7c82 */ /* 0x000fe20008000000 */
[----:B------:R1:W-:Y:S01]  /*7e00*/  UTMALDG.3D [UR16], [UR14], desc[UR6] ;  /* 0x000006100e0075b4 */ /* 0x0003e20008011000 */
[----:B------:R1:W-:Y:S02]  /*7e10*/  UTMALDG.3D [UR8], [UR14], desc[UR6] ;  /* 0x000006080e0075b4 */ /* 0x0003e40008011000 */
[----:B-1----:R-:W-:Y:S01]  /*7e20*/  NOP ;  /* 0x0000000000007918 */ /* 0x002fe20000000000 */
.L_x_120:
[----:B------:R-:W-:Y:S05]  /*7e30*/  BSYNC B1 ;  /* 0x0000000000017941 */ /* 0x000fea0003800000 */
.L_x_119:
[----:B------:R-:W-:Y:S02]  /*7e40*/  VIADD R8, R8, 0xffffffff ;  /* 0xffffffff08087836 */ /* 0x000fe40000000000 */
[----:B------:R-:W-:Y:S02]  /*7e50*/  VIADD R4, R4, 0x1 ;  /* 0x0000000104047836 */ /* 0x000fe40000000000 */
[----:B------:R-:W-:Y:S01]  /*7e60*/  VIADD R7, R7, 0x80 ;  /* 0x0000008007077836 */ /* 0x000fe20000000000 */
[----:B------:R-:W-:Y:S02]  /*7e70*/  ISETP.GT.AND P1, PT, R8, 0x1, PT ;  /* 0x000000010800780c */ /* 0x000fe40003f24270 */
[----:B------:R-:W-:-:S04]  /*7e80*/  ISETP.NE.AND P0, PT, R4, 0x9, PT ;  /* 0x000000090400780c */ /* 0x000fc80003f05270 */
[----:B0-----:R-:W-:Y:S02]  /*7e90*/  SEL R3, RZ, 0x1, P0 ;  /* 0x00000001ff037807 */ /* 0x001fe40000000000 */
[----:B------:R-:W-:Y:S02]  /*7ea0*/  SEL R4, R4, RZ, P0 ;  /* 0x000000ff04047207 */ /* 0x000fe40000000000 */
[----:B------:R-:W-:-:S03]  /*7eb0*/  LOP3.LUT R0, R0, R3, RZ, 0x3c, !PT ;  /* 0x0000000300007212 */ /* 0x000fc600078e3cff */
[----:B------:R-:W-:Y:S05]  /*7ec0*/  @P1 BRA `(.L_x_121) ;  /* 0xfffffffc00001947 */ /* 0x000fea000383ffff */
[----:B------:R-:W-:Y:S05]  /*7ed0*/  BSYNC B0 ;  /* 0x0000000000007941 */ /* 0x000fea0003800000 */
.L_x_112:
[----:B------:R-:W-:Y:S01]  /*7ee0*/  VIADD R0, R25, UR37 ;  /* 0x0000002519007c36 */ /* 0x000fe20008000000 */
[----:B------:R-:W-:Y:S01]  /*7ef0*/  LOP3.LUT P1, RZ, R26, 0xff, RZ, 0xc0, !PT ;  /* 0x000000ff1aff7812 */ /* 0x000fe2000782c0ff */
[----:B------:R-:W-:Y:S01]  /*7f00*/  IMAD.U32 R3, RZ, RZ, UR37 ;  /* 0x00000025ff037e24 */ /* 0x000fe2000f8e00ff */
[----:B------:R-:W-:Y:S01]  /*7f10*/  IADD3 R16, P2, R16, UR52, RZ ;  /* 0x0000003410107c10 */ /* 0x000fe2000ff5e0ff */
[----:B------:R-:W-:Y:S01]  /*7f20*/  ULDC.64 UR4, c[0x0][0x850] ;  /* 0x0002140000047ab9 */ /* 0x000fe20000000a00 */
[C---:B------:R-:W-:Y:S01]  /*7f30*/  ISETP.GT.U32.AND P0, PT, R0.reuse, 0x8, PT ;  /* 0x000000080000780c */ /* 0x040fe20003f04070 */
[----:B------:R-:W-:Y:S01]  /*7f40*/  UISETP.GE.U32.AND UP0, UPT, UR37, 0x9, UPT ;  /* 0x000000092500788c */ /* 0x000fe2000bf06070 */
[----:B------:R-:W-:Y:S01]  /*7f50*/  IADD3.X R17, R17, UR36, RZ, P2, !PT ;  /* 0x0000002411117c10 */ /* 0x000fe200097fe4ff */
[----:B------:R-:W-:Y:S01]  /*7f60*/  IMAD.WIDE.U32 R4, R0, 0x38e38e39, RZ ;  /* 0x38e38e3900047825 */ /* 0x000fe200078e00ff */
[----:B------:R-:W-:Y:S01]  /*7f70*/  ISETP.LT.U32.AND P0, PT, R3, 0x9, P0 ;  /* 0x000000090300780c */ /* 0x000fe20000701070 */
[----:B------:R-:W-:Y:S01]  /*7f80*/  BSSY B0, `(.L_x_122) ;  /* 0x0000062000007945 */ /* 0x000fe20003800000 */
[----:B------:R-:W-:Y:S01]  /*7f90*/  PRMT R26, RZ, 0x7610, R26 ;  /* 0x00007610ff1a7816 */ /* 0x000fe2000000001a */
[----:B------:R-:W-:Y:S01]  /*7fa0*/  IMAD.MOV.U32 R22, RZ, RZ, -0x1 ;  /* 0xffffffffff167424 */ /* 0x000fe200078e00ff */
[----:B------:R-:W-:Y:S01]  /*7fb0*/  SEL R3, RZ, 0x1, !P0 ;  /* 0x00000001ff037807 */ /* 0x000fe20004000000 */
[----:B------:R0:W-:Y:S01]  /*7fc0*/  @P1 SYNCS.ARRIVE.TRANS64.A1T0 RZ, [R27+URZ+0xc8], RZ ;  /* 0x0000c8ff1bff19a7 */ /* 0x0001e2000810003f */
[----:B------:R-:W-:Y:S01]  /*7fd0*/  ISETP.GE.U32.AND P0, PT, R16, UR4, PT ;  /* 0x0000000410007c0c */ /* 0x000fe2000bf06070 */
[----:B------:R-:W-:Y:S01]  /*7fe0*/  IMAD.MOV.U32 R18, RZ, RZ, -0x1 ;  /* 0xffffffffff127424 */ /* 0x000fe200078e00ff */
[----:B------:R-:W-:Y:S01]  /*7ff0*/  PLOP3.LUT P1, PT, PT, PT, UP0, 0x80, 0x0 ;  /* 0x000000000000781c */ /* 0x000fe20003f2f008 */
[----:B------:R-:W-:Y:S01]  /*8000*/  IMAD.MOV.U32 R19, RZ, RZ, -0x1 ;  /* 0xffffffffff137424 */ /* 0x000fe200078e00ff */
[----:B------:R-:W-:-:S02]  /*8010*/  ISETP.GE.U32.AND.EX P0, PT, R17, UR5, PT, P0 ;  /* 0x0000000511007c0c */ /* 0x000fc4000bf06100 */
[----:B------:R-:W-:Y:S02]  /*8020*/  SHF.R.U32.HI R5, RZ, 0x1, R5 ;  /* 0x00000001ff057819 */ /* 0x000fe40000011605 */
[----:B------:R-:W-:-:S03]  /*8030*/  LOP3.LUT R24, R24, R3, RZ, 0x3c, !PT ;  /* 0x0000000318187212 */ /* 0x000fc600078e3cff */
[--C-:B------:R-:W-:Y:S01]  /*8040*/  IMAD R25, R5, -0x9, R0.reuse ;  /* 0xfffffff705197824 */ /* 0x100fe200078e0200 */
[----:B------:R-:W-:-:S03]  /*8050*/  PRMT R0, RZ, 0x7610, R0 ;  /* 0x00007610ff007816 */ /* 0x000fc60000000000 */
[----:B------:R-:W-:Y:S02]  /*8060*/  @P1 LOP3.LUT R24, R24, 0x1, R5, 0x78, !PT ;  /* 0x0000000118181812 */ /* 0x000fe400078e7805 */
[----:B0-----:R-:W-:Y:S05]  /*8070*/  @P0 BRA `(.L_x_123) ;  /* 0x0000000400480947 */ /* 0x001fea0003800000 */
[----:B------:R-:W-:Y:S01]  /*8080*/  ULDC.64 UR4, c[0x0][0x828] ;  /* 0x00020a0000047ab9 */ /* 0x000fe20000000a00 */
[----:B------:R-:W0:Y:S01]  /*8090*/  S2R R3, SR_CTAID.X ;  /* 0x0000000000037919 */ /* 0x000e220000002500 */
[----:B------:R-:W-:Y:S01]  /*80a0*/  ISETP.NE.U32.AND P0, PT, RZ, UR4, PT ;  /* 0x00000004ff007c0c */ /* 0x000fe2000bf05070 */
[----:B------:R-:W-:Y:S01]  /*80b0*/  ULDC UR7, c[0x0][0x830] ;  /* 0x00020c0000077ab9 */ /* 0x000fe20000000800 */
[----:B------:R-:W-:Y:S01]  /*80c0*/  IMAD.MOV.U32 R4, RZ, RZ, R16 ;  /* 0x000000ffff047224 */ /* 0x000fe200078e0010 */
[----:B------:R-:W1:Y:S01]  /*80d0*/  S2R R0, SR_CTAID.Y ;  /* 0x0000000000007919 */ /* 0x000e620000002600 */
[----:B------:R-:W-:Y:S01]  /*80e0*/  ISETP.NE.AND.EX P0, PT, RZ, UR5, PT, P0 ;  /* 0x00000005ff007c0c */ /* 0x000fe2000bf05300 */
[----:B------:R-:W-:-:S12]  /*80f0*/  IMAD.MOV.U32 R5, RZ, RZ, R17 ;  /* 0x000000ffff057224 */ /* 0x000fd800078e0011 */
[----:B------:R-:W-:Y:S05]  /*8100*/  @!P0 BRA `(.L_x_124) ;  /* 0x0000000000288947 */ /* 0x000fea0003800000 */
[----:B------:R-:W-:Y:S02]  /*8110*/  ULDC UR6, c[0x0][0x834] ;  /* 0x00020d0000067ab9 */ /* 0x000fe40000000800 */
[----:B------:R-:W-:-:S05]  /*8120*/  IADD3 R9, P0, R16, UR6, RZ ;  /* 0x0000000610097c10 */ /* 0x000fca000ff1e0ff */
[----:B------:R-:W-:-:S04]  /*8130*/  IMAD.X R11, RZ, RZ, R17, P0 ;  /* 0x000000ffff0b7224 */ /* 0x000fc800000e0611 */
[----:B------:R-:W-:-:S04]  /*8140*/  IMAD.WIDE.U32 R6, R11, UR4, RZ ;  /* 0x000000040b067c25 */ /* 0x000fc8000f8e00ff */
[----:B------:R-:W-:-:S04]  /*8150*/  IMAD.WIDE.U32 R6, P0, R9, UR5, R6 ;  /* 0x0000000509067c25 */ /* 0x000fc8000f800006 */
[----:B------:R-:W-:-:S04]  /*8160*/  IMAD.WIDE.U32 R8, R9, UR4, RZ ;  /* 0x0000000409087c25 */ /* 0x000fc8000f8e00ff */
[----:B------:R-:W-:Y:S01]  /*8170*/  IMAD.X R5, RZ, RZ, RZ, P0 ;  /* 0x000000ffff057224 */ /* 0x000fe200000e06ff */
[----:B------:R-:W-:Y:S01]  /*8180*/  IADD3 RZ, P0, R9, R6, RZ ;  /* 0x0000000609ff7210 */ /* 0x000fe20007f1e0ff */
[----:B------:R-:W-:-:S04]  /*8190*/  IMAD.MOV.U32 R4, RZ, RZ, R7 ;  /* 0x000000ffff047224 */ /* 0x000fc800078e0007 */
[----:B------:R-:W-:-:S08]  /*81a0*/  IMAD.WIDE.U32.X R4, R11, UR5, R4, P0 ;  /* 0x000000050b047c25 */ /* 0x000fd000080e0404 */
.L_x_124:
[--C-:B------:R-:W-:Y:S01]  /*81b0*/  SHF.R.U64 R19, R4, UR7, R5.reuse ;  /* 0x0000000704137c19 */ /* 0x100fe20008001205 */
[----:B------:R-:W-:Y:S01]  /*81c0*/  ULDC.64 UR4, c[0x0][0x820] ;  /* 0x0002080000047ab9 */ /* 0x000fe20000000a00 */
[----:B------:R-:W-:Y:S01]  /*81d0*/  SHF.R.U32.HI R4, RZ, UR7, R5 ;  /* 0x00000007ff047c19 */ /* 0x000fe20008011605 */
[----:B------:R-:W-:Y:S01]  /*81e0*/  ULDC.64 UR8, c[0x0][0x840] ;  /* 0x0002100000087ab9 */ /* 0x000fe20000000a00 */
[----:B------:R-:W-:Y:S01]  /*81f0*/  IADD3 R7, P0, RZ, -R19, RZ ;  /* 0x80000013ff077210 */ /* 0x000fe20007f1e0ff */
[----:B------:R-:W2:Y:S01]  /*8200*/  LDC R13, c[0x0][0x148] ;  /* 0x00005200ff0d7b82 */ /* 0x000ea20000000800 */
[----:B0-----:R-:W-:Y:S01]  /*8210*/  I2FP.F32.U32 R8, R3 ;  /* 0x0000000300087245 */ /* 0x001fe20000201000 */
[----:B------:R-:W-:Y:S02]  /*8220*/  ULDC UR6, c[0x0][0x808] ;  /* 0x0002020000067ab9 */ /* 0x000fe40000000800 */
[----:B------:R-:W-:Y:S01]  /*8230*/  IMAD.X R4, RZ, RZ, ~R4, P0 ;  /* 0x000000ffff047224 */ /* 0x000fe200000e0e04 */
[----:B------:R-:W-:-:S03]  /*8240*/  ISETP.NE.U32.AND P0, PT, RZ, UR8, PT ;  /* 0x00000008ff007c0c */ /* 0x000fc6000bf05070 */
[----:B------:R-:W-:Y:S01]  /*8250*/  IMAD R6, R4, UR4, RZ ;  /* 0x0000000404067c24 */ /* 0x000fe2000f8e02ff */
[----:B------:R-:W-:Y:S01]  /*8260*/  ISETP.NE.AND.EX P0, PT, RZ, UR9, PT, P0 ;  /* 0x00000009ff007c0c */ /* 0x000fe2000bf05300 */
[----:B------:R-:W-:Y:S01]  /*8270*/  IMAD.WIDE.U32 R4, R7, UR4, R16 ;  /* 0x0000000407047c25 */ /* 0x000fe2000f8e0010 */
[----:B------:R-:W-:-:S03]  /*8280*/  ULDC UR4, c[0x0][0x150] ;  /* 0x0000540000047ab9 */ /* 0x000fc60000000800 */
[----:B------:R-:W-:Y:S01]  /*8290*/  FMUL R8, R8, UR4 ;  /* 0x0000000408087c20 */ /* 0x000fe20008400000 */
[----:B------:R-:W-:Y:S01]  /*82a0*/  IMAD R7, R7, UR5, R6 ;  /* 0x0000000507077c24 */ /* 0x000fe2000f8e0206 */
[----:B------:R-:W-:Y:S01]  /*82b0*/  ULDC UR4, c[0x0][0x818] ;  /* 0x0002060000047ab9 */ /* 0x000fe20000000800 */
[----:B------:R-:W0:Y:S01]  /*82c0*/  LDC R6, c[0x0][0x144] ;  /* 0x00005100ff067b82 */ /* 0x000e220000000800 */
[----:B------:R-:W-:Y:S01]  /*82d0*/  ULDC UR5, c[0x0][0x154] ;  /* 0x0000550000057ab9 */ /* 0x000fe20000000800 */
[----:B------:R-:W-:Y:S01]  /*82e0*/  IMAD.IADD R5, R5, 0x1, R7 ;  /* 0x0000000105057824 */ /* 0x000fe200078e0207 */
[----:B------:R-:W3:Y:S04]  /*82f0*/  F2I.U32.TRUNC.NTZ R8, R8 ;  /* 0x0000000800087305 */ /* 0x000ee8000020f000 */
[----:B------:R-:W-:-:S02]  /*8300*/  SHF.R.U64 R10, R4, UR4, R5 ;  /* 0x00000004040a7c19 */ /* 0x000fc40008001205 */
[----:B-1----:R-:W-:Y:S02]  /*8310*/  I2FP.F32.U32 R4, R0 ;  /* 0x0000000000047245 */ /* 0x002fe40000201000 */
[----:B------:R-:W-:Y:S01]  /*8320*/  SHF.R.U32.HI R5, RZ, UR4, R5 ;  /* 0x00000004ff057c19 */ /* 0x000fe20008011605 */
[----:B------:R-:W-:Y:S02]  /*8330*/  ULDC UR4, c[0x0][0x858] ;  /* 0x0002160000047ab9 */ /* 0x000fe40000000800 */
[----:B------:R-:W-:Y:S01]  /*8340*/  FMUL R7, R4, UR5 ;  /* 0x0000000504077c20 */ /* 0x000fe20008400000 */
[--C-:B------:R-:W-:Y:S02]  /*8350*/  SHF.R.U64 R12, R10, UR6, R5.reuse ;  /* 0x000000060a0c7c19 */ /* 0x100fe40008001205 */
[----:B------:R-:W-:Y:S01]  /*8360*/  SHF.R.U32.HI R5, RZ, UR6, R5 ;  /* 0x00000006ff057c19 */ /* 0x000fe20008011605 */
[----:B------:R1:W4:Y:S01]  /*8370*/  F2I.U32.TRUNC.NTZ R14, R7 ;  /* 0x00000007000e7305 */ /* 0x000322000020f000 */
[----:B---3--:R-:W-:-:S02]  /*8380*/  IMAD.MOV R8, RZ, RZ, -R8 ;  /* 0x000000ffff087224 */ /* 0x008fc400078e0a08 */
[--C-:B------:R-:W-:Y:S02]  /*8390*/  SHF.R.U64 R11, R12, UR4, R5.reuse ;  /* 0x000000040c0b7c19 */ /* 0x100fe40008001205 */
[----:B------:R-:W-:Y:S01]  /*83a0*/  SHF.R.U32.HI R5, RZ, UR4, R5 ;  /* 0x00000004ff057c19 */ /* 0x000fe20008011605 */
[----:B0-----:R-:W-:Y:S02]  /*83b0*/  IMAD R3, R6, R8, R3 ;  /* 0x0000000806037224 */ /* 0x001fe400078e0203 */
[----:B------:R-:W-:Y:S01]  /*83c0*/  IMAD.MOV.U32 R4, RZ, RZ, R11 ;  /* 0x000000ffff047224 */ /* 0x000fe200078e000b */
[----:B-12-4-:R-:W-:Y:S06]  /*83d0*/  @!P0 BRA `(.L_x_125) ;  /* 0x0000000000288947 */ /* 0x016fec0003800000 */
        /* <DEDUP_REMOVED lines=10> */
.L_x_125:
[----:B------:R-:W-:Y:S01]  /*8480*/  ISETP.NE.AND P0, PT, R2, 0x1, PT ;  /* 0x000000010200780c */ /* 0x000fe20003f05270 */
[----:B------:R-:W-:Y:S01]  /*8490*/  ULDC UR4, c[0x0][0x848] ;  /* 0x0002120000047ab9 */ /* 0x000fe20000000800 */
[----:B------:R-:W-:Y:S01]  /*84a0*/  IMAD.MOV R14, RZ, RZ, -R14 ;  /* 0x000000ffff0e7224 */ /* 0x000fe200078e0a0e */
[----:B------:R-:W-:Y:S01]  /*84b0*/  SHF.R.U64 R5, R4, UR4, R5 ;  /* 0x0000000404057c19 */ /* 0x000fe20008001205 */
[----:B------:R-:W-:Y:S01]  /*84c0*/  ULDC UR4, c[0x0][0x838] ;  /* 0x00020e0000047ab9 */ /* 0x000fe20000000800 */
[----:B------:R-:W-:Y:S01]  /*84d0*/  LOP3.LUT R12, R12, UR39, RZ, 0xc0, !PT ;  /* 0x000000270c0c7c12 */ /* 0x000fe2000f8ec0ff */
[----:B------:R-:W-:Y:S01]  /*84e0*/  ULDC UR5, c[0x0][0x810] ;  /* 0x0002040000057ab9 */ /* 0x000fe20000000800 */
[----:B------:R-:W-:-:S03]  /*84f0*/  LOP3.LUT R22, R10, UR41, RZ, 0xc0, !PT ;  /* 0x000000290a167c12 */ /* 0x000fc6000f8ec0ff */
[----:B------:R-:W-:-:S03]  /*8500*/  IMAD R12, R5, UR40, R12 ;  /* 0x00000028050c7c24 */ /* 0x000fc6000f8e020c */
[----:B------:R-:W-:Y:S02]  /*8510*/  @P0 IMAD R3, R13, R14, R0 ;  /* 0x0000000e0d030224 */ /* 0x000fe400078e0200 */
[----:B------:R-:W-:Y:S02]  /*8520*/  IMAD.MOV R0, RZ, RZ, -R5 ;  /* 0x000000ffff007224 */ /* 0x000fe400078e0a05 */
[----:B------:R-:W-:Y:S02]  /*8530*/  IMAD R3, R12, UR5, R3 ;  /* 0x000000050c037c24 */ /* 0x000fe4000f8e0203 */
[----:B------:R-:W-:Y:S01]  /*8540*/  IMAD R11, R0, UR4, R11 ;  /* 0x00000004000b7c24 */ /* 0x000fe2000f8e020b */
[----:B------:R-:W-:Y:S01]  /*8550*/  ULDC UR4, c[0x0][0x800] ;  /* 0x0002000000047ab9 */ /* 0x000fe20000000800 */
[----:B------:R-:W-:Y:S02]  /*8560*/  IMAD.MOV.U32 R0, RZ, RZ, 0x1 ;  /* 0x00000001ff007424 */ /* 0x000fe400078e00ff */
[----:B------:R-:W-:-:S05]  /*8570*/  IMAD R22, R11, UR4, R22 ;  /* 0x000000040b167c24 */ /* 0x000fca000f8e0216 */
[----:B------:R-:W-:Y:S02]  /*8580*/  SEL R18, R22, R3, !P0 ;  /* 0x0000000316127207 */ /* 0x000fe40004000000 */
[----:B------:R-:W-:-:S07]  /*8590*/  SEL R22, R3, R22, !P0 ;  /* 0x0000001603167207 */ /* 0x000fce0004000000 */
.L_x_123:
[----:B------:R-:W-:Y:S05]  /*85a0*/  BSYNC B0 ;  /* 0x0000000000007941 */ /* 0x000fea0003800000 */
.L_x_122:
[----:B------:R-:W-:-:S13]  /*85b0*/  LOP3.LUT P0, RZ, R0, 0xff, RZ, 0xc0, !PT ;  /* 0x000000ff00ff7812 */ /* 0x000fda000780c0ff */
[----:B------:R-:W-:Y:S05]  /*85c0*/  @P0 BRA `(.L_x_126) ;  /* 0xfffffff000740947 */ /* 0x000fea000383ffff */
[----:B------:R-:W-:Y:S05]  /*85d0*/  BSYNC B6 ;  /* 0x0000000000067941 */ /* 0x000fea0003800000 */
.L_x_109:
[----:B------:R-:W-:-:S03]  /*85e0*/  UMOV UR4, 0xffffffff ;  /* 0xffffffff00047882 */ /* 0x000fc60000000000 */
[----:B------:R-:W-:Y:S05]  /*85f0*/  BRA.DIV UR4, `(.L_x_127) ;  /* 0x0000000a042c7947 */ /* 0x000fea000b800000 */
[----:B------:R-:W-:-:S13]  /*8600*/  ELECT P6, URZ, PT ;  /* 0x00000000003f782f */ /* 0x000fda00038c0000 */
.L_x_150:
[----:B------:R-:W-:Y:S04]  /*8610*/  BSSY B0, `(.L_x_128) ;  /* 0x0000059000007945 */ /* 0x000fe80003800000 */
[----:B------:R-:W-:Y:S05]  /*8620*/  @!P6 BRA `(.L_x_129) ;  /* 0x00000004005ce947 */ /* 0x000fea0003800000 */
[----:B------:R-:W-:-:S04]  /*8630*/  ULOP3.LUT UR4, UR38, 0x2, URZ, 0xfc, !UPT ;  /* 0x0000000226047892 */ /* 0x000fc8000f8efc3f */
[----:B------:R-:W-:-:S06]  /*8640*/  UISETP.NE.AND UP0, UPT, UR4, 0x3, UPT ;  /* 0x000000030400788c */ /* 0x000fcc000bf05270 */
[----:B------:R-:W-:-:S13]  /*8650*/  PLOP3.LUT P0, PT, PT, PT, UP0, 0x80, 0x0 ;  /* 0x000000000000781c */ /* 0x000fda0003f0f008 */
[----:B------:R-:W-:Y:S05]  /*8660*/  @!P0 BRA `(.L_x_130) ;  /* 0x0000000000048947 */ /* 0x000fea0003800000 */
[----:B------:R-:W-:Y:S01]  /*8670*/  BPT.TRAP 0x1 ;  /* 0x000000040000795c */ /* 0x000fe20000300000 */
.L_x_130:
[----:B------:R-:W0:Y:S01]  /*8680*/  S2R R3, SR_CgaCtaId ;  /* 0x0000000000037919 */ /* 0x000e220000008800 */
[----:B------:R-:W-:Y:S02]  /*8690*/  MOV R0, 0x400 ;  /* 0x0000040000007802 */ /* 0x000fe40000000f00 */
[----:B------:R-:W-:Y:S02]  /*86a0*/  SHF.L.U32 R2, R24, 0x1f, RZ ;  /* 0x0000001f18027819 */ /* 0x000fe400000006ff */
[----:B0-----:R-:W-:-:S05]  /*86b0*/  LEA R0, R3, R0, 0x18 ;  /* 0x0000000003007211 */ /* 0x001fca00078ec0ff */
[----:B------:R-:W-:-:S04]  /*86c0*/  VIADD R0, R0, 0x48 ;  /* 0x0000004800007836 */ /* 0x000fc80000000000 */
[C---:B------:R-:W-:Y:S02]  /*86d0*/  IMAD R5, R25.reuse, 0x8, R0 ;  /* 0x0000000819057824 */ /* 0x040fe400078e0200 */
[----:B------:R-:W-:Y:S02]  /*86e0*/  VIADD R25, R25, 0x1 ;  /* 0x0000000119197836 */ /* 0x000fe40000000000 */
[----:B------:R-:W0:Y:S03]  /*86f0*/  SYNCS.PHASECHK.TRANS64.TRYWAIT P0, [R5+URZ], R2 ;  /* 0x00000002050075a7 */ /* 0x000e26000800017f */
[----:B------:R-:W-:-:S04]  /*8700*/  ISETP.NE.AND P1, PT, R25, 0x9, PT ;  /* 0x000000091900780c */ /* 0x000fc80003f25270 */
[----:B------:R-:W-:Y:S02]  /*8710*/  SEL R3, RZ, 0x1, P1 ;  /* 0x00000001ff037807 */ /* 0x000fe40000800000 */
[----:B------:R-:W-:Y:S02]  /*8720*/  SEL R25, R25, RZ, P1 ;  /* 0x000000ff19197207 */ /* 0x000fe40000800000 */
[----:B------:R-:W-:-:S03]  /*8730*/  LOP3.LUT R24, R24, R3, RZ, 0x3c, !PT ;  /* 0x0000000318187212 */ /* 0x000fc600078e3cff */
[----:B------:R-:W-:Y:S01]  /*8740*/  IMAD R7, R25, 0x8, R0 ;  /* 0x0000000819077824 */ /* 0x000fe200078e0200 */
[----:B------:R-:W-:Y:S01]  /*8750*/  SHF.L.U32 R4, R24, 0x1f, RZ ;  /* 0x0000001f18047819 */ /* 0x000fe200000006ff */
[----:B0-----:R-:W-:Y:S06]  /*8760*/  @!P0 BRA `(.L_x_131) ;  /* 0x0000000400f08947 */ /* 0x001fec0003800000 */
.L_x_151:
[----:B------:R-:W1:Y:S01]  /*8770*/  SYNCS.PHASECHK.TRANS64.TRYWAIT P0, [R7+URZ], R4 ;  /* 0x00000004070075a7 */ /* 0x000e62000800017f */
[----:B0-----:R-:W-:-:S05]  /*8780*/  VIADD R2, R25, 0x1 ;  /* 0x0000000119027836 */ /* 0x001fca0000000000 */
[----:B------:R-:W-:-:S04]  /*8790*/  ISETP.NE.AND P1, PT, R2, 0x9, PT ;  /* 0x000000090200780c */ /* 0x000fc80003f25270 */
[----:B------:R-:W-:Y:S02]  /*87a0*/  SEL R3, RZ, 0x1, P1 ;  /* 0x00000001ff037807 */ /* 0x000fe40000800000 */
[----:B------:R-:W-:Y:S02]  /*87b0*/  SEL R9, R2, RZ, P1 ;  /* 0x000000ff02097207 */ /* 0x000fe40000800000 */
[----:B------:R-:W-:-:S03]  /*87c0*/  LOP3.LUT R24, R24, R3, RZ, 0x3c, !PT ;  /* 0x0000000318187212 */ /* 0x000fc600078e3cff */
[----:B------:R-:W-:Y:S01]  /*87d0*/  IMAD R6, R9, 0x8, R0 ;  /* 0x0000000809067824 */ /* 0x000fe200078e0200 */
[----:B------:R-:W-:Y:S01]  /*87e0*/  SHF.L.U32 R5, R24, 0x1f, RZ ;  /* 0x0000001f18057819 */ /* 0x000fe200000006ff */
[----:B-1----:R-:W-:Y:S06]  /*87f0*/  @!P0 BRA `(.L_x_132) ;  /* 0x0000000400e08947 */ /* 0x002fec0003800000 */
.L_x_152:
[----:B------:R-:W1:Y:S01]  /*8800*/  SYNCS.PHASECHK.TRANS64.TRYWAIT P0, [R6+URZ], R5 ;  /* 0x00000005060075a7 */ /* 0x000e62000800017f */
[----:B------:R-:W-:-:S05]  /*8810*/  VIADD R2, R9, 0x1 ;  /* 0x0000000109027836 */ /* 0x000fca0000000000 */
[----:B------:R-:W-:-:S04]  /*8820*/  ISETP.NE.AND P1, PT, R2, 0x9, PT ;  /* 0x000000090200780c */ /* 0x000fc80003f25270 */
[----:B------:R-:W-:Y:S02]  /*8830*/  SEL R3, RZ, 0x1, P1 ;  /* 0x00000001ff037807 */ /* 0x000fe40000800000 */
[----:B0-----:R-:W-:Y:S02]  /*8840*/  SEL R7, R2, RZ, P1 ;  /* 0x000000ff02077207 */ /* 0x001fe40000800000 */
[----:B------:R-:W-:-:S03]  /*8850*/  LOP3.LUT R24, R24, R3, RZ, 0x3c, !PT ;  /* 0x0000000318187212 */ /* 0x000fc600078e3cff */
[----:B------:R-:W-:Y:S01]  /*8860*/  IMAD R9, R7, 0x8, R0 ;  /* 0x0000000807097824 */ /* 0x000fe200078e0200 */
[----:B------:R-:W-:Y:S01]  /*8870*/  SHF.L.U32 R4, R24, 0x1f, RZ ;  /* 0x0000001f18047819 */ /* 0x000fe200000006ff */
[----:B-1----:R-:W-:Y:S06]  /*8880*/  @!P0 BRA `(.L_x_133) ;  /* 0x0000000400d08947 */ /* 0x002fec0003800000 */
.L_x_153:
[----:B------:R-:W1:Y:S01]  /*8890*/  SYNCS.PHASECHK.TRANS64.TRYWAIT P0, [R9+URZ], R4 ;  /* 0x00000004090075a7 */ /* 0x000e62000800017f */
[----:B------:R-:W-:-:S05]  /*88a0*/  VIADD R2, R7, 0x1 ;  /* 0x0000000107027836 */ /* 0x000fca0000000000 */
[----:B------:R-:W-:-:S04]  /*88b0*/  ISETP.NE.AND P1, PT, R2, 0x9, PT ;  /* 0x000000090200780c */ /* 0x000fc80003f25270 */
[----:B------:R-:W-:Y:S02]  /*88c0*/  SEL R3, RZ, 0x1, P1 ;  /* 0x00000001ff037807 */ /* 0x000fe40000800000 */
[----:B------:R-:W-:Y:S02]  /*88d0*/  SEL R7, R2, RZ, P1 ;  /* 0x000000ff02077207 */ /* 0x000fe40000800000 */
[----:B------:R-:W-:-:S03]  /*88e0*/  LOP3.LUT R24, R24, R3, RZ, 0x3c, !PT ;  /* 0x0000000318187212 */ /* 0x000fc600078e3cff */
[----:B0-----:R-:W-:Y:S01]  /*88f0*/  IMAD R6, R7, 0x8, R0 ;  /* 0x0000000807067824 */ /* 0x001fe200078e0200 */
[----:B------:R-:W-:Y:S01]  /*8900*/  SHF.L.U32 R5, R24, 0x1f, RZ ;  /* 0x0000001f18057819 */ /* 0x000fe200000006ff */
[----:B-1----:R-:W-:Y:S06]  /*8910*/  @!P0 BRA `(.L_x_134) ;  /* 0x0000000400c08947 */ /* 0x002fec0003800000 */
.L_x_154:
        /* <DEDUP_REMOVED lines=9> */
.L_x_155:
[----:B------:R-:W1:Y:S01]  /*89b0*/  SYNCS.PHASECHK.TRANS64.TRYWAIT P0, [R9+URZ], R4 ;  /* 0x00000004090075a7 */ /* 0x000e62000800017f */
[----:B------:R-:W-:-:S05]  /*89c0*/  VIADD R2, R7, 0x1 ;  /* 0x0000000107027836 */ /* 0x000fca0000000000 */
[----:B------:R-:W-:-:S04]  /*89d0*/  ISETP.NE.AND P1, PT, R2, 0x9, PT ;  /* 0x000000090200780c */ /* 0x000fc80003f25270 */
[----:B------:R-:W-:Y:S02]  /*89e0*/  SEL R3, RZ, 0x1, P1 ;  /* 0x00000001ff037807 */ /* 0x000fe40000800000 */
[----:B------:R-:W-:Y:S02]  /*89f0*/  SEL R7, R2, RZ, P1 ;  /* 0x000000ff02077207 */ /* 0x000fe40000800000 */
[----:B------:R-:W-:-:S03]  /*8a00*/  LOP3.LUT R24, R24, R3, RZ, 0x3c, !PT ;  /* 0x0000000318187212 */ /* 0x000fc600078e3cff */
[----:B------:R-:W-:Y:S01]  /*8a10*/  IMAD R8, R7, 0x8, R0 ;  /* 0x0000000807087824 */ /* 0x000fe200078e0200 */
[----:B0-----:R-:W-:Y:S01]  /*8a20*/  SHF.L.U32 R5, R24, 0x1f, RZ ;  /* 0x0000001f18057819 */ /* 0x001fe200000006ff */
[----:B-1----:R-:W-:Y:S06]  /*8a30*/  @!P0 BRA `(.L_x_136) ;  /* 0x0000000400a08947 */ /* 0x002fec0003800000 */
.L_x_156:
[----:B------:R-:W1:Y:S01]  /*8a40*/  SYNCS.PHASECHK.TRANS64.TRYWAIT P0, [R8+URZ], R5 ;  /* 0x00000005080075a7 */ /* 0x000e62000800017f */
[----:B------:R-:W-:-:S05]  /*8a50*/  VIADD R2, R7, 0x1 ;  /* 0x0000000107027836 */ /* 0x000fca0000000000 */
[----:B------:R-:W-:-:S04]  /*8a60*/  ISETP.NE.AND P1, PT, R2, 0x9, PT ;  /* 0x000000090200780c */ /* 0x000fc80003f25270 */
[----:B------:R-:W-:Y:S02]  /*8a70*/  SEL R3, RZ, 0x1, P1 ;  /* 0x00000001ff037807 */ /* 0x000fe40000800000 */
[----:B------:R-:W-:Y:S02]  /*8a80*/  SEL R7, R2, RZ, P1 ;  /* 0x000000ff02077207 */ /* 0x000fe40000800000 */
[----:B0-----:R-:W-:-:S03]  /*8a90*/  LOP3.LUT R9, R24, R3, RZ, 0x3c, !PT ;  /* 0x0000000318097212 */ /* 0x001fc600078e3cff */
[----:B------:R-:W-:Y:S01]  /*8aa0*/  IMAD R11, R7, 0x8, R0 ;  /* 0x00000008070b7824 */ /* 0x000fe200078e0200 */
[----:B------:R-:W-:Y:S01]  /*8ab0*/  SHF.L.U32 R6, R9, 0x1f, RZ ;  /* 0x0000001f09067819 */ /* 0x000fe200000006ff */
[----:B-1----:R-:W-:Y:S06]  /*8ac0*/  @!P0 BRA `(.L_x_137) ;  /* 0x0000000400908947 */ /* 0x002fec0003800000 */
.L_x_157:
[----:B------:R-:W1:Y:S01]  /*8ad0*/  SYNCS.PHASECHK.TRANS64.TRYWAIT P0, [R11+URZ], R6 ;  /* 0x000000060b0075a7 */ /* 0x000e62000800017f */
[----:B------:R-:W-:-:S05]  /*8ae0*/  VIADD R2, R7, 0x1 ;  /* 0x0000000107027836 */ /* 0x000fca0000000000 */
[----:B------:R-:W-:-:S04]  /*8af0*/  ISETP.NE.AND P1, PT, R2, 0x9, PT ;  /* 0x000000090200780c */ /* 0x000fc80003f25270 */
[----:B------:R-:W-:Y:S02]  /*8b00*/  SEL R4, RZ, 0x1, P1 ;  /* 0x00000001ff047807 */ /* 0x000fe40000800000 */
[----:B------:R-:W-:Y:S02]  /*8b10*/  SEL R3, R2, RZ, P1 ;  /* 0x000000ff02037207 */ /* 0x000fe40000800000 */
[----:B------:R-:W-:Y:S01]  /*8b20*/  LOP3.LUT R4, R9, R4, RZ, 0x3c, !PT ;  /* 0x0000000409047212 */ /* 0x000fe200078e3cff */
[----:B-1----:R-:W-:Y:S06]  /*8b30*/  @!P0 BRA `(.L_x_138) ;  /* 0x0000000400888947 */ /* 0x002fec0003800000 */
.L_x_158:
[----:B------:R-:W-:Y:S01]  /*8b40*/  IMAD R3, R3, 0x8, R0 ;  /* 0x0000000803037824 */ /* 0x000fe200078e0200 */
[----:B------:R-:W-:-:S07]  /*8b50*/  SHF.L.U32 R0, R4, 0x1f, RZ ;  /* 0x0000001f04007819 */ /* 0x000fce00000006ff */
.L_x_139:
[----:B--2---:R2:W3:Y:S02]  /*8b60*/  SYNCS.PHASECHK.TRANS64.TRYWAIT P0, [R3+URZ], R0 ;  /* 0x00000000030075a7 */ /* 0x0044e4000800017f */
[----:B---3--:R-:W-:Y:S05]  /*8b70*/  @!P0 NANOSLEEP.SYNCS 0x989680 ;  /* 0x009896800000895d */ /* 0x008fea0003900000 */
[----:B------:R-:W3:Y:S02]  /*8b80*/  @!P0 SYNCS.PHASECHK.TRANS64 P0, [R3+URZ], R0 ;  /* 0x00000000030085a7 */ /* 0x000ee4000800007f */
[----:B---3--:R-:W-:Y:S05]  /*8b90*/  @!P0 BRA `(.L_x_139) ;  /* 0xfffffffc00f08947 */ /* 0x008fea000383ffff */
.L_x_129:
[----:B------:R-:W-:Y:S05]  /*8ba0*/  BSYNC B0 ;  /* 0x0000000000007941 */ /* 0x000fea0003800000 */
.L_x_128:
[----:B------:R-:W-:Y:S05]  /*8bb0*/  EXIT ;  /* 0x000000000000794d */ /* 0x000fea0003800000 */
.L_x_16:
[----:B0-----:R-:W-:-:S04]  /*8bc0*/  IMAD.U32 R3, RZ, RZ, UR45 ;  /* 0x0000002dff037e24 */ /* 0x001fc8000f8e00ff */
[----:B------:R0:W1:Y:S03]  /*8bd0*/  SYNCS.PHASECHK.TRANS64.TRYWAIT P0, [R3+URZ+-0x8], R0 ;  /* 0xfffff800030075a7 */ /* 0x000066000800017f */
[----:B-1----:R-:W-:Y:S05]  /*8be0*/  @!P0 NANOSLEEP.SYNCS 0x989680 ;  /* 0x009896800000895d */ /* 0x002fea0003900000 */
[----:B------:R-:W1:Y:S02]  /*8bf0*/  @!P0 SYNCS.PHASECHK.TRANS64 P0, [R3+URZ+-0x8], R0 ;  /* 0xfffff800030085a7 */ /* 0x000e64000800007f */
[----:B-1----:R-:W-:Y:S05]  /*8c00*/  @!P0 BRA `(.L_x_16) ;  /* 0xfffffffc00ec8947 */ /* 0x002fea000383ffff */
[----:B------:R-:W-:Y:S05]  /*8c10*/  BRA `(.L_x_140) ;  /* 0xffffff8800cc7947 */ /* 0x000fea000383ffff */
.L_x_18:
[----:B------:R-:W-:Y:S01]  /*8c20*/  CS2R R12, SRZ ;  /* 0x00000000000c7805 */ /* 0x000fe2000001ff00 */
[----:B------:R-:W-:Y:S02]  /*8c30*/  IMAD.MOV.U32 R11, RZ, RZ, 0x1f ;  /* 0x0000001fff0b7424 */ /* 0x000fe400078e00ff */
[----:B------:R-:W-:-:S07]  /*8c40*/  IMAD.MOV.U32 R15, RZ, RZ, -0x1 ;  /* 0xffffffffff0f7424 */ /* 0x000fce00078e00ff */
[----:B-----5:R-:W-:Y:S05]  /*8c50*/  WARPSYNC.COLLECTIVE R15, `(.L_x_141) ;  /* 0x000000000f087348 */ /* 0x020fea0003c00000 */
[----:B------:R0:W1:Y:S02]  /*8c60*/  SHFL.IDX P6, R14, R13, R12, R11 ;  /* 0x0000000c0d0e7389 */ /* 0x00006400000c000b */
[----:B01---5:R-:W-:Y:S01]  /*8c70*/  ENDCOLLECTIVE ;  /* 0x000000000000791b */ /* 0x023fe20003800000 */
.L_x_141:
[----:B------:R-:W-:Y:S05]  /*8c80*/  BRA `(.L_x_142) ;  /* 0xffffff8c000c7947 */ /* 0x000fea000383ffff */
.L_x_22:
[----:B-1----:R1:W2:Y:S02]  /*8c90*/  SYNCS.PHASECHK.TRANS64.TRYWAIT P1, [R3+URZ], R0 ;  /* 0x00000000030075a7 */ /* 0x0022a4000802017f */
[----:B--2---:R-:W-:Y:S05]  /*8ca0*/  @!P1 NANOSLEEP.SYNCS 0x989680 ;  /* 0x009896800000995d */ /* 0x004fea0003900000 */
[----:B------:R-:W2:Y:S02]  /*8cb0*/  @!P1 SYNCS.PHASECHK.TRANS64 P1, [R3+URZ], R0 ;  /* 0x00000000030095a7 */ /* 0x000ea4000802007f */
[----:B--2---:R-:W-:Y:S05]  /*8cc0*/  @!P1 BRA `(.L_x_22) ;  /* 0xfffffffc00f09947 */ /* 0x004fea000383ffff */
[----:B------:R-:W-:Y:S05]  /*8cd0*/  BRA `(.L_x_21) ;  /* 0xffffff8c00287947 */ /* 0x000fea000383ffff */
.L_x_27:
[----:B-1----:R1:W2:Y:S02]  /*8ce0*/  SYNCS.PHASECHK.TRANS64.TRYWAIT P1, [R3+URZ], R6 ;  /* 0x00000006030075a7 */ /* 0x0022a4000802017f */
[----:B--2---:R-:W-:Y:S05]  /*8cf0*/  @!P1 NANOSLEEP.SYNCS 0x989680 ;  /* 0x009896800000995d */ /* 0x004fea0003900000 */
[----:B------:R-:W2:Y:S02]  /*8d00*/  @!P1 SYNCS.PHASECHK.TRANS64 P1, [R3+URZ], R6 ;  /* 0x00000006030095a7 */ /* 0x000ea4000802007f */
[----:B--2---:R-:W-:Y:S05]  /*8d10*/  @!P1 BRA `(.L_x_27) ;  /* 0xfffffffc00f09947 */ /* 0x004fea000383ffff */
[----:B------:R-:W-:Y:S05]  /*8d20*/  BRA `(.L_x_26) ;  /* 0xffffff9800fc7947 */ /* 0x000fea000383ffff */
.L_x_36:
[----:B-1----:R1:W2:Y:S02]  /*8d30*/  SYNCS.PHASECHK.TRANS64.TRYWAIT P1, [R10+URZ], R5 ;  /* 0x000000050a0075a7 */ /* 0x0022a4000802017f */
[----:B--2---:R-:W-:Y:S05]  /*8d40*/  @!P1 NANOSLEEP.SYNCS 0x989680 ;  /* 0x009896800000995d */ /* 0x004fea0003900000 */
[----:B------:R-:W2:Y:S02]  /*8d50*/  @!P1 SYNCS.PHASECHK.TRANS64 P1, [R10+URZ], R5 ;  /* 0x000000050a0095a7 */ /* 0x000ea4000802007f */
[----:B--2---:R-:W-:Y:S05]  /*8d60*/  @!P1 BRA `(.L_x_36) ;  /* 0xfffffffc00f09947 */ /* 0x004fea000383ffff */
[----:B------:R-:W-:Y:S05]  /*8d70*/  BRA `(.L_x_35) ;  /* 0xffffffac00547947 */ /* 0x000fea000383ffff */
.L_x_41:
[----:B01----:R-:W-:-:S04]  /*8d80*/  IMAD.U32 R3, RZ, RZ, UR45 ;  /* 0x0000002dff037e24 */ /* 0x003fc8000f8e00ff */
[----:B------:R0:W1:Y:S03]  /*8d90*/  SYNCS.PHASECHK.TRANS64.TRYWAIT P0, [R3+URZ+0x8], R0 ;  /* 0x00000800030075a7 */ /* 0x000066000800017f */
[----:B-1----:R-:W-:Y:S05]  /*8da0*/  @!P0 NANOSLEEP.SYNCS 0x989680 ;  /* 0x009896800000895d */ /* 0x002fea0003900000 */
[----:B------:R-:W1:Y:S02]  /*8db0*/  @!P0 SYNCS.PHASECHK.TRANS64 P0, [R3+URZ+0x8], R0 ;  /* 0x00000800030085a7 */ /* 0x000e64000800007f */
[----:B-1----:R-:W-:Y:S05]  /*8dc0*/  @!P0 BRA `(.L_x_41) ;  /* 0xfffffffc00ec8947 */ /* 0x002fea000383ffff */
[----:B------:R-:W-:Y:S05]  /*8dd0*/  BRA `(.L_x_143) ;  /* 0xffffffbc00c47947 */ /* 0x000fea000383ffff */
.L_x_114:
[----:B0-----:R0:W2:Y:S02]  /*8de0*/  SYNCS.PHASECHK.TRANS64.TRYWAIT P0, [R6+URZ+0x48], R3 ;  /* 0x00004803060075a7 */ /* 0x0010a4000800017f */
[----:B--2---:R-:W-:Y:S05]  /*8df0*/  @!P0 NANOSLEEP.SYNCS 0x989680 ;  /* 0x009896800000895d */ /* 0x004fea0003900000 */
[----:B------:R-:W2:Y:S02]  /*8e00*/  @!P0 SYNCS.PHASECHK.TRANS64 P0, [R6+URZ+0x48], R3 ;  /* 0x00004803060085a7 */ /* 0x000ea4000800007f */
[----:B--2---:R-:W-:Y:S05]  /*8e10*/  @!P0 BRA `(.L_x_114) ;  /* 0xfffffffc00f08947 */ /* 0x004fea000383ffff */
[----:B------:R-:W-:Y:S05]  /*8e20*/  BRA `(.L_x_144) ;  /* 0xffffffec00447947 */ /* 0x000fea000383ffff */
.L_x_118:
[----:B------:R-:W-:Y:S01]  /*8e30*/  BSSY B1, `(.L_x_145) ;  /* 0x0000006000017945 */ /* 0x000fe20003800000 */
[----:B------:R-:W-:-:S07]  /*8e40*/  IMAD.MOV.U32 R15, RZ, RZ, -0x1 ;  /* 0xffffffffff0f7424 */ /* 0x000fce00078e00ff */
[----:B0----5:R-:W-:Y:S05]  /*8e50*/  WARPSYNC.COLLECTIVE R15, `(.L_x_146) ;  /* 0x000000000f0c7348 */ /* 0x021fea0003c00000 */
[----:B------:R-:W-:Y:S02]  /*8e60*/  ELECT P6, UR62, PT ;  /* 0x00000000003e782f */ /* 0x000fe400038c0000 */
[----:B------:R-:W-:Y:S01]  /*8e70*/  MOV R14, UR62 ;  /* 0x0000003e000e7c02 */ /* 0x000fe20008000f00 */
[----:B0----5:R-:W-:Y:S10]  /*8e80*/  ENDCOLLECTIVE ;  /* 0x000000000000791b */ /* 0x021ff40003800000 */
.L_x_146:
[----:B------:R-:W-:Y:S05]  /*8e90*/  BSYNC B1 ;  /* 0x0000000000017941 */ /* 0x000fea0003800000 */
.L_x_145:
[----:B------:R-:W-:Y:S05]  /*8ea0*/  BRA `(.L_x_147) ;  /* 0xffffffec00647947 */ /* 0x000fea000383ffff */
.L_x_127:
[----:B------:R-:W-:Y:S01]  /*8eb0*/  BSSY B0, `(.L_x_148) ;  /* 0x0000006000007945 */ /* 0x000fe20003800000 */
[----:B------:R-:W-:-:S07]  /*8ec0*/  IMAD.MOV.U32 R15, RZ, RZ, -0x1 ;  /* 0xffffffffff0f7424 */ /* 0x000fce00078e00ff */
[----:B-----5:R-:W-:Y:S05]  /*8ed0*/  WARPSYNC.COLLECTIVE R15, `(.L_x_149) ;  /* 0x000000000f0c7348 */ /* 0x020fea0003c00000 */
[----:B------:R-:W-:Y:S02]  /*8ee0*/  ELECT P6, UR62, PT ;  /* 0x00000000003e782f */ /* 0x000fe400038c0000 */
[----:B------:R-:W-:Y:S01]  /*8ef0*/  MOV R14, UR62 ;  /* 0x0000003e000e7c02 */ /* 0x000fe20008000f00 */
[----:B-----5:R-:W-:Y:S10]  /*8f00*/  ENDCOLLECTIVE ;  /* 0x000000000000791b */ /* 0x020ff40003800000 */
.L_x_149:
[----:B------:R-:W-:Y:S05]  /*8f10*/  BSYNC B0 ;  /* 0x0000000000007941 */ /* 0x000fea0003800000 */
.L_x_148:
[----:B------:R-:W-:Y:S05]  /*8f20*/  BRA `(.L_x_150) ;  /* 0xfffffff400b87947 */ /* 0x000fea000383ffff */
.L_x_131:
[----:B0-----:R0:W1:Y:S02]  /*8f30*/  SYNCS.PHASECHK.TRANS64.TRYWAIT P0, [R5+URZ], R2 ;  /* 0x00000002050075a7 */ /* 0x001064000800017f */
[----:B-1----:R-:W-:Y:S05]  /*8f40*/  @!P0 NANOSLEEP.SYNCS 0x989680 ;  /* 0x009896800000895d */ /* 0x002fea0003900000 */
[----:B------:R-:W1:Y:S02]  /*8f50*/  @!P0 SYNCS.PHASECHK.TRANS64 P0, [R5+URZ], R2 ;  /* 0x00000002050085a7 */ /* 0x000e64000800007f */
[----:B-1----:R-:W-:Y:S05]  /*8f60*/  @!P0 BRA `(.L_x_131) ;  /* 0xfffffffc00f08947 */ /* 0x002fea000383ffff */
[----:B------:R-:W-:Y:S05]  /*8f70*/  BRA `(.L_x_151) ;  /* 0xfffffff400fc7947 */ /* 0x000fea000383ffff */
.L_x_132:
[----:B0-----:R0:W1:Y:S02]  /*8f80*/  SYNCS.PHASECHK.TRANS64.TRYWAIT P0, [R7+URZ], R4 ;  /* 0x00000004070075a7 */ /* 0x001064000800017f */
[----:B-1----:R-:W-:Y:S05]  /*8f90*/  @!P0 NANOSLEEP.SYNCS 0x989680 ;  /* 0x009896800000895d */ /* 0x002fea0003900000 */
[----:B------:R-:W1:Y:S02]  /*8fa0*/  @!P0 SYNCS.PHASECHK.TRANS64 P0, [R7+URZ], R4 ;  /* 0x00000004070085a7 */ /* 0x000e64000800007f */
[----:B-1----:R-:W-:Y:S05]  /*8fb0*/  @!P0 BRA `(.L_x_132) ;  /* 0xfffffffc00f08947 */ /* 0x002fea000383ffff */
[----:B------:R-:W-:Y:S05]  /*8fc0*/  BRA `(.L_x_152) ;  /* 0xfffffff8000c7947 */ /* 0x000fea000383ffff */
.L_x_133:
[----:B0-----:R0:W1:Y:S02]  /*8fd0*/  SYNCS.PHASECHK.TRANS64.TRYWAIT P0, [R6+URZ], R5 ;  /* 0x00000005060075a7 */ /* 0x001064000800017f */
[----:B-1----:R-:W-:Y:S05]  /*8fe0*/  @!P0 NANOSLEEP.SYNCS 0x989680 ;  /* 0x009896800000895d */ /* 0x002fea0003900000 */
[----:B------:R-:W1:Y:S02]  /*8ff0*/  @!P0 SYNCS.PHASECHK.TRANS64 P0, [R6+URZ], R5 ;  /* 0x00000005060085a7 */ /* 0x000e64000800007f */
[----:B-1----:R-:W-:Y:S05]  /*9000*/  @!P0 BRA `(.L_x_133) ;  /* 0xfffffffc00f08947 */ /* 0x002fea000383ffff */
[----:B------:R-:W-:Y:S05]  /*9010*/  BRA `(.L_x_153) ;  /* 0xfffffff8001c7947 */ /* 0x000fea000383ffff */
.L_x_134:
[----:B0-----:R0:W1:Y:S02]  /*9020*/  SYNCS.PHASECHK.TRANS64.TRYWAIT P0, [R9+URZ], R4 ;  /* 0x00000004090075a7 */ /* 0x001064000800017f */
[----:B-1----:R-:W-:Y:S05]  /*9030*/  @!P0 NANOSLEEP.SYNCS 0x989680 ;  /* 0x009896800000895d */ /* 0x002fea0003900000 */
[----:B------:R-:W1:Y:S02]  /*9040*/  @!P0 SYNCS.PHASECHK.TRANS64 P0, [R9+URZ], R4 ;  /* 0x00000004090085a7 */ /* 0x000e64000800007f */
[----:B-1----:R-:W-:Y:S05]  /*9050*/  @!P0 BRA `(.L_x_134) ;  /* 0xfffffffc00f08947 */ /* 0x002fea000383ffff */
[----:B------:R-:W-:Y:S05]  /*9060*/  BRA `(.L_x_154) ;  /* 0xfffffff8002c7947 */ /* 0x000fea000383ffff */
.L_x_135:
[----:B0-----:R0:W1:Y:S02]  /*9070*/  SYNCS.PHASECHK.TRANS64.TRYWAIT P0, [R6+URZ], R5 ;  /* 0x00000005060075a7 */ /* 0x001064000800017f */
[----:B-1----:R-:W-:Y:S05]  /*9080*/  @!P0 NANOSLEEP.SYNCS 0x989680 ;  /* 0x009896800000895d */ /* 0x002fea0003900000 */
[----:B------:R-:W1:Y:S02]  /*9090*/  @!P0 SYNCS.PHASECHK.TRANS64 P0, [R6+URZ], R5 ;  /* 0x00000005060085a7 */ /* 0x000e64000800007f */
[----:B-1----:R-:W-:Y:S05]  /*90a0*/  @!P0 BRA `(.L_x_135) ;  /* 0xfffffffc00f08947 */ /* 0x002fea000383ffff */
[----:B------:R-:W-:Y:S05]  /*90b0*/  BRA `(.L_x_155) ;  /* 0xfffffff8003c7947 */ /* 0x000fea000383ffff */
.L_x_136:
[----:B0-----:R0:W1:Y:S02]  /*90c0*/  SYNCS.PHASECHK.TRANS64.TRYWAIT P0, [R9+URZ], R4 ;  /* 0x00000004090075a7 */ /* 0x001064000800017f */
[----:B-1----:R-:W-:Y:S05]  /*90d0*/  @!P0 NANOSLEEP.SYNCS 0x989680 ;  /* 0x009896800000895d */ /* 0x002fea0003900000 */
[----:B------:R-:W1:Y:S02]  /*90e0*/  @!P0 SYNCS.PHASECHK.TRANS64 P0, [R9+URZ], R4 ;  /* 0x00000004090085a7 */ /* 0x000e64000800007f */
[----:B-1----:R-:W-:Y:S05]  /*90f0*/  @!P0 BRA `(.L_x_136) ;  /* 0xfffffffc00f08947 */ /* 0x002fea000383ffff */
[----:B------:R-:W-:Y:S05]  /*9100*/  BRA `(.L_x_156) ;  /* 0xfffffff8004c7947 */ /* 0x000fea000383ffff */
.L_x_137:
[----:B0-----:R0:W1:Y:S02]  /*9110*/  SYNCS.PHASECHK.TRANS64.TRYWAIT P0, [R8+URZ], R5 ;  /* 0x00000005080075a7 */ /* 0x001064000800017f */
[----:B-1----:R-:W-:Y:S05]  /*9120*/  @!P0 NANOSLEEP.SYNCS 0x989680 ;  /* 0x009896800000895d */ /* 0x002fea0003900000 */
[----:B------:R-:W1:Y:S02]  /*9130*/  @!P0 SYNCS.PHASECHK.TRANS64 P0, [R8+URZ], R5 ;  /* 0x00000005080085a7 */ /* 0x000e64000800007f */
[----:B-1----:R-:W-:Y:S05]  /*9140*/  @!P0 BRA `(.L_x_137) ;  /* 0xfffffffc00f08947 */ /* 0x002fea000383ffff */
[----:B------:R-:W-:Y:S05]  /*9150*/  BRA `(.L_x_157) ;  /* 0xfffffff8005c7947 */ /* 0x000fea000383ffff */
.L_x_138:
[----:B-1----:R1:W2:Y:S02]  /*9160*/  SYNCS.PHASECHK.TRANS64.TRYWAIT P0, [R11+URZ], R6 ;  /* 0x000000060b0075a7 */ /* 0x0022a4000800017f */
[----:B--2---:R-:W-:Y:S05]  /*9170*/  @!P0 NANOSLEEP.SYNCS 0x989680 ;  /* 0x009896800000895d */ /* 0x004fea0003900000 */
[----:B------:R-:W2:Y:S02]  /*9180*/  @!P0 SYNCS.PHASECHK.TRANS64 P0, [R11+URZ], R6 ;  /* 0x000000060b0085a7 */ /* 0x000ea4000800007f */
[----:B--2---:R-:W-:Y:S05]  /*9190*/  @!P0 BRA `(.L_x_138) ;  /* 0xfffffffc00f08947 */ /* 0x004fea000383ffff */
[----:B------:R-:W-:Y:S05]  /*91a0*/  BRA `(.L_x_158) ;  /* 0xfffffff800647947 */ /* 0x000fea000383ffff */
.L_x_159:
[----:B------:R-:W-:-:S00]  /*91b0*/  BRA `(.L_x_159) ;  /* 0xfffffffc00fc7947 */ /* 0x000fc0000383ffff */
[----:B------:R-:W-:-:S00]  /*91c0*/  NOP ;  /* 0x0000000000007918 */ /* 0x000fc00000000000 */
        /* <DEDUP_REMOVED lines=11> */
.L_x_160:


//--------------------- .nv.global.init           --------------------------
	.section	.nv.global.init,"aw",@progbits
.nv.global.init:
	.type		$str$24,@object
	.size		$str$24,($str$25 - $str$24)
$str$24:
        /*0000*/ 	.byte	0x28, 0x61, 0x64, 0x64, 0x72, 0x65, 0x73, 0x73, 0x20, 0x26, 0x20, 0x6d, 0x61, 0x73, 0x6b, 0x29
        /*0010*/ 	.byte	0x20, 0x3d, 0x3d, 0x20, 0x30, 0x00
	.type		$str$25,@object
	.size		$str$25,(__unnamed_2 - $str$25)
$str$25:
        /*0016*/ 	.byte	0x2f, 0x74, 0x6d, 0x70, 0x2f, 0x63, 0x75, 0x74, 0x6c, 0x61, 0x73, 0x73, 0x5f, 0x73, 0x77, 0x65
        /*0026*/ 	.byte	0x65, 0x70, 0x5f, 0x73, 0x72, 0x63, 0x2f, 0x69, 0x6e, 0x63, 0x6c, 0x75, 0x64, 0x65, 0x2f, 0x63
        /*0036*/ 	.byte	0x75, 0x74, 0x65, 0x2f, 0x70, 0x6f, 0x69, 0x6e, 0x74, 0x65, 0x72, 0x5f, 0x66, 0x6c, 0x61, 0x67
        /*0046*/ 	.byte	0x67, 0x65, 0x64, 0x2e, 0x68, 0x70, 0x70, 0x00
	.type		__unnamed_2,@object
	.size		__unnamed_2,(__unnamed_1 - __unnamed_2)
__unnamed_2:
        /*004e*/ 	.byte	0x61, 0x75, 0x74, 0x6f, 0x20, 0x63, 0x75, 0x74, 0x65, 0x3a, 0x3a, 0x61, 0x73, 0x5f, 0x70, 0x6f
        /* <DEDUP_REMOVED lines=28> */
	.type		__unnamed_1,@object
	.size		__unnamed_1,(.L_0 - __unnamed_1)
__unnamed_1:
        /* <DEDUP_REMOVED lines=29> */
        /*03ee*/ 	.byte	0x5d, 0x00
.L_0:


//--------------------- .nv.shared._ZN7cutlass13device_kernelINS_4gemm6kernel13GemmUniversalIN4cute5tupleIJiiiiEEENS1_10collective13CollectiveMmaINS1_49MainloopSm90TmaGmmaRmemAWarpSpecializedMixedInputILi9ENS5_IJNS4_1CILi1EEESB_SB_EEENS1_32KernelTmaWarpSpecializedPingpongEEENS5_IJNSA_ILi64EEESF_NSA_ILi128EEEEEENS_10bfloat16_tENS5_IJlSB_lEEENS5_IJNS_12float_e4m3_tEEEESJ_NS4_8TiledMMAINS4_8MMA_AtomIJNS4_4SM904GMMA27MMA_64x64x16_F32BF16BF16_RSILNSP_5MajorE0ELSR_0ELNSP_7ScaleInE1ELSS_1EEEEEENS4_6LayoutISC_NS5_IJNSA_ILi0EEESW_SW_EEEEENS5_IJNS4_10UnderscoreESZ_SZ_EEEEENS4_13SM90_TMA_LOADENS4_14ComposedLayoutINS4_7SwizzleILi3ELi4ELi3EEENS4_18smem_ptr_flag_bitsILi16EEENSV_INS5_IJNSA_ILi8EEESF_EEENS5_IJSF_SB_EEEEEEEvNS4_8identityES12_NS13_IS15_NS16_ILi8EEENSV_INS5_IJS18_SG_EEENS5_IJSG_SB_EEEEEEENS4_9Copy_AtomIJNS4_39AutoVectorizingCopyWithAssumedAlignmentILi128EEESK_EEES1D_EENS_8epilogue10collective6detail29Sm90TmaWarpSpecializedAdapterINS1P_15DefaultEpilogueISI_SJ_SJ_NS1O_6thread17LinearCombinationISI_Li1EffLNS1T_9ScaleType4KindE0ELNS_15FloatRoundStyleE2ESI_EENS1_15EpilogueDefaultEEEEEvvEEEEvNT_6ParamsE --------------------------
	.section	.nv.shared._ZN7cutlass13device_kernelINS_4gemm6kernel13GemmUniversalIN4cute5tupleIJiiiiEEENS1_10collective13CollectiveMmaINS1_49MainloopSm90TmaGmmaRmemAWarpSpecializedMixedInputILi9ENS5_IJNS4_1CILi1EEESB_SB_EEENS1_32KernelTmaWarpSpecializedPingpongEEENS5_IJNSA_ILi64EEESF_NSA_ILi128EEEEEENS_10bfloat16_tENS5_IJlSB_lEEENS5_IJNS_12float_e4m3_tEEEESJ_NS4_8TiledMMAINS4_8MMA_AtomIJNS4_4SM904GMMA27MMA_64x64x16_F32BF16BF16_RSILNSP_5MajorE0ELSR_0ELNSP_7ScaleInE1ELSS_1EEEEEENS4_6LayoutISC_NS5_IJNSA_ILi0EEESW_SW_EEEEENS5_IJNS4_10UnderscoreESZ_SZ_EEEEENS4_13SM90_TMA_LOADENS4_14ComposedLayoutINS4_7SwizzleILi3ELi4ELi3EEENS4_18smem_ptr_flag_bitsILi16EEENSV_INS5_IJNSA_ILi8EEESF_EEENS5_IJSF_SB_EEEEEEEvNS4_8identityES12_NS13_IS15_NS16_ILi8EEENSV_INS5_IJS18_SG_EEENS5_IJSG_SB_EEEEEEENS4_9Copy_AtomIJNS4_39AutoVectorizingCopyWithAssumedAlignmentILi128EEESK_EEES1D_EENS_8epilogue10collective6detail29Sm90TmaWarpSpecializedAdapterINS1P_15DefaultEpilogueISI_SJ_SJ_NS1O_6thread17LinearCombinationISI_Li1EffLNS1T_9ScaleType4KindE0ELNS_15FloatRoundStyleE2ESI_EENS1_15EpilogueDefaultEEEEEvvEEEEvNT_6ParamsE,"aw",@nobits
	.sectionflags	@""
	.align	16
	.zero		1024


//--------------------- .nv.shared.reserved.0     --------------------------
	.section	.nv.shared.reserved.0,"aw",@nobits
	.weak		__nv_reservedSMEM_offset_0_alias
	.size		__nv_reservedSMEM_offset_0_alias, 0, 0
	.other		__nv_reservedSMEM_offset_0_alias,@"STO_CUDA_RESERVED_SHARED STV_DEFAULT"
__nv_reservedSMEM_offset_0_alias:
	.zero		0


//--------------------- .nv.global                --------------------------
	.section	.nv.global,"aw",@nobits
.nv.global:
	.type		_ZN40_INTERNAL_7492e7ec_4_k_cu_65db900d_326994cute1_E,@object
	.size		_ZN40_INTERNAL_7492e7ec_4_k_cu_65db900d_326994cute1_E,(_ZN40_INTERNAL_7492e7ec_4_k_cu_65db900d_326994cuda3std3__45__cpo6cbeginE - _ZN40_INTERNAL_7492e7ec_4_k_cu_65db900d_326994cute1_E)
_ZN40_INTERNAL_7492e7ec_4_k_cu_65db900d_326994cute1_E:
	.zero		1
	.type		_ZN40_INTERNAL_7492e7ec_4_k_cu_65db900d_326994cuda3std3__45__cpo6cbeginE,@object
	.size		_ZN40_INTERNAL_7492e7ec_4_k_cu_65db900d_326994cuda3std3__45__cpo6cbeginE,(_ZN40_INTERNAL_7492e7ec_4_k_cu_65db900d_326994cuda3std3__48in_placeE - _ZN40_INTERNAL_7492e7ec_4_k_cu_65db900d_326994cuda3std3__45__cpo6cbeginE)
_ZN40_INTERNAL_7492e7ec_4_k_cu_65db900d_326994cuda3std3__45__cpo6cbeginE:
	.zero		1
	.type		_ZN40_INTERNAL_7492e7ec_4_k_cu_65db900d_326994cuda3std3__48in_placeE,@object
	.size		_ZN40_INTERNAL_7492e7ec_4_k_cu_65db900d_326994cuda3std3__48in_placeE,(_ZN40_INTERNAL_7492e7ec_4_k_cu_65db900d_326994cuda3std6ranges3__45__cpo9iter_moveE - _ZN40_INTERNAL_7492e7ec_4_k_cu_65db900d_326994cuda3std3__48in_placeE)
_ZN40_INTERNAL_7492e7ec_4_k_cu_65db900d_326994cuda3std3__48in_placeE:
	.zero		1
	.type		_ZN40_INTERNAL_7492e7ec_4_k_cu_65db900d_326994cuda3std6ranges3__45__cpo9iter_moveE,@object
	.size		_ZN40_INTERNAL_7492e7ec_4_k_cu_65db900d_326994cuda3std6ranges3__45__cpo9iter_moveE,(_ZN40_INTERNAL_7492e7ec_4_k_cu_65db900d_326994cuda3std3__45__cpo5beginE - _ZN40_INTERNAL_7492e7ec_4_k_cu_65db900d_326994cuda3std6ranges3__45__cpo9iter_moveE)
_ZN40_INTERNAL_7492e7ec_4_k_cu_65db900d_326994cuda3std6ranges3__45__cpo9iter_moveE:
	.zero		1
	.type		_ZN40_INTERNAL_7492e7ec_4_k_cu_65db900d_326994cuda3std3__45__cpo5beginE,@object
	.size		_ZN40_INTERNAL_7492e7ec_4_k_cu_65db900d_326994cuda3std3__45__cpo5beginE,(_ZN40_INTERNAL_7492e7ec_4_k_cu_65db900d_326994cuda3std3__442_GLOBAL__N__7492e7ec_4_k_cu_65db900d_326996ignoreE - _ZN40_INTERNAL_7492e7ec_4_k_cu_65db900d_326994cuda3std3__45__cpo5beginE)
_ZN40_INTERNAL_7492e7ec_4_k_cu_65db900d_326994cuda3std3__45__cpo5beginE:
	.zero		1
	.type		_ZN40_INTERNAL_7492e7ec_4_k_cu_65db900d_326994cuda3std3__442_GLOBAL__N__7492e7ec_4_k_cu_65db900d_326996ignoreE,@object
	.size		_ZN40_INTERNAL_7492e7ec_4_k_cu_65db900d_326994cuda3std3__442_GLOBAL__N__7492e7ec_4_k_cu_65db900d_326996ignoreE,(_ZN40_INTERNAL_7492e7ec_4_k_cu_65db900d_326994cute7productE - _ZN40_INTERNAL_7492e7ec_4_k_cu_65db900d_326994cuda3std3__442_GLOBAL__N__7492e7ec_4_k_cu_65db900d_326996ignoreE)
_ZN40_INTERNAL_7492e7ec_4_k_cu_65db900d_326994cuda3std3__442_GLOBAL__N__7492e7ec_4_k_cu_65db900d_326996ignoreE:
	.zero		1
	.type		_ZN40_INTERNAL_7492e7ec_4_k_cu_65db900d_326994cute7productE,@object
	.size		_ZN40_INTERNAL_7492e7ec_4_k_cu_65db900d_326994cute7productE,(_ZN40_INTERNAL_7492e7ec_4_k_cu_65db900d_326994cuda3std3__45__cpo3endE - _ZN40_INTERNAL_7492e7ec_4_k_cu_65db900d_326994cute7productE)
_ZN40_INTERNAL_7492e7ec_4_k_cu_65db900d_326994cute7productE:
	.zero		1
	.type		_ZN40_INTERNAL_7492e7ec_4_k_cu_65db900d_326994cuda3std3__45__cpo3endE,@object
	.size		_ZN40_INTERNAL_7492e7ec_4_k_cu_65db900d_326994cuda3std3__45__cpo3endE,(_ZN40_INTERNAL_7492e7ec_4_k_cu_65db900d_326994cuda3std3__419piecewise_constructE - _ZN40_INTERNAL_7492e7ec_4_k_cu_65db900d_326994cuda3std3__45__cpo3endE)
_ZN40_INTERNAL_7492e7ec_4_k_cu_65db900d_326994cuda3std3__45__cpo3endE:
	.zero		1
	.type		_ZN40_INTERNAL_7492e7ec_4_k_cu_65db900d_326994cuda3std3__419piecewise_constructE,@object
	.size		_ZN40_INTERNAL_7492e7ec_4_k_cu_65db900d_326994cuda3std3__419piecewise_constructE,(_ZN40_INTERNAL_7492e7ec_4_k_cu_65db900d_326994cuda3std3__45__cpo4cendE - _ZN40_INTERNAL_7492e7ec_4_k_cu_65db900d_326994cuda3std3__419piecewise_constructE)
_ZN40_INTERNAL_7492e7ec_4_k_cu_65db900d_326994cuda3std3__419piecewise_constructE:
	.zero		1
	.type		_ZN40_INTERNAL_7492e7ec_4_k_cu_65db900d_326994cuda3std3__45__cpo4cendE,@object
	.size		_ZN40_INTERNAL_7492e7ec_4_k_cu_65db900d_326994cuda3std3__45__cpo4cendE,(_ZN40_INTERNAL_7492e7ec_4_k_cu_65db900d_326994cuda3std6ranges3__45__cpo4swapE - _ZN40_INTERNAL_7492e7ec_4_k_cu_65db900d_326994cuda3std3__45__cpo4cendE)
_ZN40_INTERNAL_7492e7ec_4_k_cu_65db900d_326994cuda3std3__45__cpo4cendE:
	.zero		1
	.type		_ZN40_INTERNAL_7492e7ec_4_k_cu_65db900d_326994cuda3std6ranges3__45__cpo4swapE,@object
	.size		_ZN40_INTERNAL_7492e7ec_4_k_cu_65db900d_326994cuda3std6ranges3__45__cpo4swapE,(.L_9 - _ZN40_INTERNAL_7492e7ec_4_k_cu_65db900d_326994cuda3std6ranges3__45__cpo4swapE)
_ZN40_INTERNAL_7492e7ec_4_k_cu_65db900d_326994cuda3std6ranges3__45__cpo4swapE:
	.zero		1
.L_9:


//--------------------- .nv.constant0._ZN7cutlass13device_kernelINS_4gemm6kernel13GemmUniversalIN4cute5tupleIJiiiiEEENS1_10collective13CollectiveMmaINS1_49MainloopSm90TmaGmmaRmemAWarpSpecializedMixedInputILi9ENS5_IJNS4_1CILi1EEESB_SB_EEENS1_32KernelTmaWarpSpecializedPingpongEEENS5_IJNSA_ILi64EEESF_NSA_ILi128EEEEEENS_10bfloat16_tENS5_IJlSB_lEEENS5_IJNS_12float_e4m3_tEEEESJ_NS4_8TiledMMAINS4_8MMA_AtomIJNS4_4SM904GMMA27MMA_64x64x16_F32BF16BF16_RSILNSP_5MajorE0ELSR_0ELNSP_7ScaleInE1ELSS_1EEEEEENS4_6LayoutISC_NS5_IJNSA_ILi0EEESW_SW_EEEEENS5_IJNS4_10UnderscoreESZ_SZ_EEEEENS4_13SM90_TMA_LOADENS4_14ComposedLayoutINS4_7SwizzleILi3ELi4ELi3EEENS4_18smem_ptr_flag_bitsILi16EEENSV_INS5_IJNSA_ILi8EEESF_EEENS5_IJSF_SB_EEEEEEEvNS4_8identityES12_NS13_IS15_NS16_ILi8EEENSV_INS5_IJS18_SG_EEENS5_IJSG_SB_EEEEEEENS4_9Copy_AtomIJNS4_39AutoVectorizingCopyWithAssumedAlignmentILi128EEESK_EEES1D_EENS_8epilogue10collective6detail29Sm90TmaWarpSpecializedAdapterINS1P_15DefaultEpilogueISI_SJ_SJ_NS1O_6thread17LinearCombinationISI_Li1EffLNS1T_9ScaleType4KindE0ELNS_15FloatRoundStyleE2ESI_EENS1_15EpilogueDefaultEEEEEvvEEEEvNT_6ParamsE --------------------------
	.section	.nv.constant0._ZN7cutlass13device_kernelINS_4gemm6kernel13GemmUniversalIN4cute5tupleIJiiiiEEENS1_10collective13CollectiveMmaINS1_49MainloopSm90TmaGmmaRmemAWarpSpecializedMixedInputILi9ENS5_IJNS4_1CILi1EEESB_SB_EEENS1_32KernelTmaWarpSpecializedPingpongEEENS5_IJNSA_ILi64EEESF_NSA_ILi128EEEEEENS_10bfloat16_tENS5_IJlSB_lEEENS5_IJNS_12float_e4m3_tEEEESJ_NS4_8TiledMMAINS4_8MMA_AtomIJNS4_4SM904GMMA27MMA_64x64x16_F32BF16BF16_RSILNSP_5MajorE0ELSR_0ELNSP_7ScaleInE1ELSS_1EEEEEENS4_6LayoutISC_NS5_IJNSA_ILi0EEESW_SW_EEEEENS5_IJNS4_10UnderscoreESZ_SZ_EEEEENS4_13SM90_TMA_LOADENS4_14ComposedLayoutINS4_7SwizzleILi3ELi4ELi3EEENS4_18smem_ptr_flag_bitsILi16EEENSV_INS5_IJNSA_ILi8EEESF_EEENS5_IJSF_SB_EEEEEEEvNS4_8identityES12_NS13_IS15_NS16_ILi8EEENSV_INS5_IJS18_SG_EEENS5_IJSG_SB_EEEEEEENS4_9Copy_AtomIJNS4_39AutoVectorizingCopyWithAssumedAlignmentILi128EEESK_EEES1D_EENS_8epilogue10collective6detail29Sm90TmaWarpSpecializedAdapterINS1P_15DefaultEpilogueISI_SJ_SJ_NS1O_6thread17LinearCombinationISI_Li1EffLNS1T_9ScaleType4KindE0ELNS_15FloatRoundStyleE2ESI_EENS1_15EpilogueDefaultEEEEEvvEEEEvNT_6ParamsE,"a",@progbits
	.sectionflags	@""
	.align	4
.nv.constant0._ZN7cutlass13device_kernelINS_4gemm6kernel13GemmUniversalIN4cute5tupleIJiiiiEEENS1_10collective13CollectiveMmaINS1_49MainloopSm90TmaGmmaRmemAWarpSpecializedMixedInputILi9ENS5_IJNS4_1CILi1EEESB_SB_EEENS1_32KernelTmaWarpSpecializedPingpongEEENS5_IJNSA_ILi64EEESF_NSA_ILi128EEEEEENS_10bfloat16_tENS5_IJlSB_lEEENS5_IJNS_12float_e4m3_tEEEESJ_NS4_8TiledMMAINS4_8MMA_AtomIJNS4_4SM904GMMA27MMA_64x64x16_F32BF16BF16_RSILNSP_5MajorE0ELSR_0ELNSP_7ScaleInE1ELSS_1EEEEEENS4_6LayoutISC_NS5_IJNSA_ILi0EEESW_SW_EEEEENS5_IJNS4_10UnderscoreESZ_SZ_EEEEENS4_13SM90_TMA_LOADENS4_14ComposedLayoutINS4_7SwizzleILi3ELi4ELi3EEENS4_18smem_ptr_flag_bitsILi16EEENSV_INS5_IJNSA_ILi8EEESF_EEENS5_IJSF_SB_EEEEEEEvNS4_8identityES12_NS13_IS15_NS16_ILi8EEENSV_INS5_IJS18_SG_EEENS5_IJSG_SB_EEEEEEENS4_9Copy_AtomIJNS4_39AutoVectorizingCopyWithAssumedAlignmentILi128EEESK_EEES1D_EENS_8epilogue10collective6detail29Sm90TmaWarpSpecializedAdapterINS1P_15DefaultEpilogueISI_SJ_SJ_NS1O_6thread17LinearCombinationISI_Li1EffLNS1T_9ScaleType4KindE0ELNS_15FloatRoundStyleE2ESI_EENS1_15EpilogueDefaultEEEEEvvEEEEvNT_6ParamsE:
	.zero		2176


//--------------------- SYMBOLS --------------------------

	.type		.nv.reservedSmem.offset0,@object
	.size		.nv.reservedSmem.offset0,0x4
	.type		__assertfail,@function
